//
// Generated by NVIDIA NVVM Compiler
//
// Compiler Build ID: CL-36424714
// Cuda compilation tools, release 13.0, V13.0.88
// Based on NVVM 20.0.0
//

.version 9.0
.target sm_100
.address_size 64

	// .globl	_Z7pairhmmP7AddressPi
.extern .func  (.param .b32 func_retval0) vprintf
(
	.param .b64 vprintf_param_0,
	.param .b64 vprintf_param_1
)
;
.global .align 1 .b8 $str[36] = {114, 111, 117, 110, 100, 61, 37, 100, 32, 32, 32, 119, 97, 114, 112, 32, 37, 100, 32, 32, 110, 117, 109, 97, 61, 37, 100, 32, 32, 105, 61, 37, 100, 32, 10};
.global .align 1 .b8 $str$1[35] = {119, 97, 114, 112, 32, 37, 100, 32, 32, 32, 32, 32, 32, 32, 32, 32, 32, 32, 32, 110, 117, 109, 98, 61, 37, 100, 32, 32, 106, 61, 37, 100, 32, 10};
.global .align 1 .b8 $str$2[30] = {114, 111, 117, 110, 100, 61, 37, 100, 32, 32, 119, 97, 114, 112, 32, 37, 100, 32, 101, 110, 100, 101, 110, 100, 101, 110, 100, 32, 10};
.global .align 1 .b8 $str$3[4] = {37, 100, 10};

.visible .entry _Z7pairhmmP7AddressPi(
	.param .u64 .ptr .align 1 _Z7pairhmmP7AddressPi_param_0,
	.param .u64 .ptr .align 1 _Z7pairhmmP7AddressPi_param_1
)
{
	.local .align 16 .b8 	__local_depot0[16];
	.reg .b64 	%SP;
	.reg .b64 	%SPL;
	.reg .pred 	%p<56>;
	.reg .b32 	%r<284>;
	.reg .b64 	%rd<120>;

	mov.u64 	%SPL, __local_depot0;
	cvta.local.u64 	%SP, %SPL;
	ld.param.u64 	%rd6, [_Z7pairhmmP7AddressPi_param_0];
	ld.param.u64 	%rd7, [_Z7pairhmmP7AddressPi_param_1];
	cvta.to.global.u64 	%rd8, %rd7;
	cvta.to.global.u64 	%rd9, %rd6;
	add.u64 	%rd10, %SP, 0;
	add.u64 	%rd1, %SPL, 0;
	// begin inline asm
	mov.u64 	%rd5, %clock64;
	// end inline asm
	mov.u32 	%r92, %tid.x;
	shr.u32 	%r1, %r92, 5;
	mul.wide.u32 	%rd11, %r1, 8;
	add.s64 	%rd12, %rd9, %rd11;
	ld.global.u32 	%r2, [%rd12];
	ld.global.u32 	%r3, [%rd12+4];
	setp.lt.s32 	%p1, %r2, 1;
	and.b32  	%r4, %r92, 31;
	mul.wide.u32 	%rd13, %r92, 4;
	add.s64 	%rd3, %rd8, %rd13;
	add.s32 	%r5, %r3, -1;
	and.b32  	%r6, %r3, 7;
	add.s32 	%r7, %r6, -1;
	and.b32  	%r8, %r3, 3;
	add.s32 	%r9, %r8, -1;
	mov.b32 	%r282, 0;
	@%p1 bra 	$L__BB0_47;
	and.b32  	%r10, %r3, 2147483640;
	and.b32  	%r11, %r3, 1;
	mov.b32 	%r252, 0;
	mov.u64 	%rd14, $str;
	mov.u64 	%rd59, $str$1;
	mov.u32 	%r282, %r252;
$L__BB0_2:
	setp.ne.s32 	%p2, %r4, 0;
	@%p2 bra 	$L__BB0_4;
	mov.b32 	%r94, 0;
	st.local.v4.u32 	[%rd1], {%r94, %r1, %r2, %r252};
	cvta.global.u64 	%rd15, %rd14;
	{ // callseq 0, 0
	.param .b64 param0;
	st.param.b64 	[param0], %rd15;
	.param .b64 param1;
	st.param.b64 	[param1], %rd10;
	.param .b32 retval0;
	call.uni (retval0), 
	vprintf, 
	(
	param0, 
	param1
	);
	ld.param.b32 	%r95, [retval0];
	} // callseq 0
$L__BB0_4:
	setp.lt.s32 	%p3, %r3, 1;
	@%p3 bra 	$L__BB0_46;
	setp.lt.u32 	%p4, %r5, 7;
	mov.b32 	%r260, 0;
	@%p4 bra 	$L__BB0_24;
	mov.b32 	%r254, 0;
$L__BB0_7:
	.pragma "nounroll";
	setp.ne.s32 	%p5, %r4, 0;
	@%p5 bra 	$L__BB0_9;
	st.local.v2.u32 	[%rd1], {%r1, %r3};
	st.local.u32 	[%rd1+8], %r254;
	cvta.global.u64 	%rd18, %rd59;
	add.u64 	%rd19, %SP, 0;
	{ // callseq 1, 0
	.param .b64 param0;
	st.param.b64 	[param0], %rd18;
	.param .b64 param1;
	st.param.b64 	[param1], %rd19;
	.param .b32 retval0;
	call.uni (retval0), 
	vprintf, 
	(
	param0, 
	param1
	);
	ld.param.b32 	%r100, [retval0];
	} // callseq 1
$L__BB0_9:
	add.s32 	%r16, %r254, 1;
	@%p5 bra 	$L__BB0_11;
	st.local.v2.u32 	[%rd1], {%r1, %r3};
	st.local.u32 	[%rd1+8], %r16;
	cvta.global.u64 	%rd21, %rd59;
	add.u64 	%rd22, %SP, 0;
	{ // callseq 2, 0
	.param .b64 param0;
	st.param.b64 	[param0], %rd21;
	.param .b64 param1;
	st.param.b64 	[param1], %rd22;
	.param .b32 retval0;
	call.uni (retval0), 
	vprintf, 
	(
	param0, 
	param1
	);
	ld.param.b32 	%r102, [retval0];
	} // callseq 2
$L__BB0_11:
	shl.b32 	%r104, %r16, 1;
	add.s32 	%r105, %r282, %r252;
	shl.b32 	%r106, %r254, 1;
	add.s32 	%r107, %r105, %r106;
	add.s32 	%r108, %r107, %r252;
	add.s32 	%r17, %r108, %r104;
	add.s32 	%r18, %r254, 2;
	@%p5 bra 	$L__BB0_13;
	st.local.v2.u32 	[%rd1], {%r1, %r3};
	st.local.u32 	[%rd1+8], %r18;
	cvta.global.u64 	%rd24, %rd59;
	add.u64 	%rd25, %SP, 0;
	{ // callseq 3, 0
	.param .b64 param0;
	st.param.b64 	[param0], %rd24;
	.param .b64 param1;
	st.param.b64 	[param1], %rd25;
	.param .b32 retval0;
	call.uni (retval0), 
	vprintf, 
	(
	param0, 
	param1
	);
	ld.param.b32 	%r109, [retval0];
	} // callseq 3
$L__BB0_13:
	shl.b32 	%r111, %r18, 1;
	add.s32 	%r112, %r17, %r252;
	add.s32 	%r19, %r112, %r111;
	add.s32 	%r20, %r254, 3;
	@%p5 bra 	$L__BB0_15;
	st.local.v2.u32 	[%rd1], {%r1, %r3};
	st.local.u32 	[%rd1+8], %r20;
	cvta.global.u64 	%rd27, %rd59;
	add.u64 	%rd28, %SP, 0;
	{ // callseq 4, 0
	.param .b64 param0;
	st.param.b64 	[param0], %rd27;
	.param .b64 param1;
	st.param.b64 	[param1], %rd28;
	.param .b32 retval0;
	call.uni (retval0), 
	vprintf, 
	(
	param0, 
	param1
	);
	ld.param.b32 	%r113, [retval0];
	} // callseq 4
$L__BB0_15:
	shl.b32 	%r115, %r20, 1;
	add.s32 	%r116, %r19, %r252;
	add.s32 	%r21, %r116, %r115;
	add.s32 	%r22, %r254, 4;
	@%p5 bra 	$L__BB0_17;
	st.local.v2.u32 	[%rd1], {%r1, %r3};
	st.local.u32 	[%rd1+8], %r22;
	cvta.global.u64 	%rd30, %rd59;
	add.u64 	%rd31, %SP, 0;
	{ // callseq 5, 0
	.param .b64 param0;
	st.param.b64 	[param0], %rd30;
	.param .b64 param1;
	st.param.b64 	[param1], %rd31;
	.param .b32 retval0;
	call.uni (retval0), 
	vprintf, 
	(
	param0, 
	param1
	);
	ld.param.b32 	%r117, [retval0];
	} // callseq 5
$L__BB0_17:
	shl.b32 	%r119, %r22, 1;
	add.s32 	%r120, %r21, %r252;
	add.s32 	%r23, %r120, %r119;
	add.s32 	%r24, %r254, 5;
	@%p5 bra 	$L__BB0_19;
	st.local.v2.u32 	[%rd1], {%r1, %r3};
	st.local.u32 	[%rd1+8], %r24;
	cvta.global.u64 	%rd33, %rd59;
	add.u64 	%rd34, %SP, 0;
	{ // callseq 6, 0
	.param .b64 param0;
	st.param.b64 	[param0], %rd33;
	.param .b64 param1;
	st.param.b64 	[param1], %rd34;
	.param .b32 retval0;
	call.uni (retval0), 
	vprintf, 
	(
	param0, 
	param1
	);
	ld.param.b32 	%r121, [retval0];
	} // callseq 6
$L__BB0_19:
	shl.b32 	%r123, %r24, 1;
	add.s32 	%r124, %r23, %r252;
	add.s32 	%r25, %r124, %r123;
	add.s32 	%r26, %r254, 6;
	@%p5 bra 	$L__BB0_21;
	st.local.v2.u32 	[%rd1], {%r1, %r3};
	st.local.u32 	[%rd1+8], %r26;
	cvta.global.u64 	%rd36, %rd59;
	add.u64 	%rd37, %SP, 0;
	{ // callseq 7, 0
	.param .b64 param0;
	st.param.b64 	[param0], %rd36;
	.param .b64 param1;
	st.param.b64 	[param1], %rd37;
	.param .b32 retval0;
	call.uni (retval0), 
	vprintf, 
	(
	param0, 
	param1
	);
	ld.param.b32 	%r125, [retval0];
	} // callseq 7
$L__BB0_21:
	shl.b32 	%r127, %r26, 1;
	add.s32 	%r128, %r25, %r252;
	add.s32 	%r27, %r128, %r127;
	add.s32 	%r28, %r254, 7;
	@%p5 bra 	$L__BB0_23;
	st.local.v2.u32 	[%rd1], {%r1, %r3};
	st.local.u32 	[%rd1+8], %r28;
	cvta.global.u64 	%rd39, %rd59;
	add.u64 	%rd40, %SP, 0;
	{ // callseq 8, 0
	.param .b64 param0;
	st.param.b64 	[param0], %rd39;
	.param .b64 param1;
	st.param.b64 	[param1], %rd40;
	.param .b32 retval0;
	call.uni (retval0), 
	vprintf, 
	(
	param0, 
	param1
	);
	ld.param.b32 	%r129, [retval0];
	} // callseq 8
$L__BB0_23:
	shl.b32 	%r131, %r28, 1;
	add.s32 	%r132, %r27, %r252;
	add.s32 	%r282, %r132, %r131;
	add.s32 	%r254, %r254, 8;
	setp.ne.s32 	%p13, %r254, %r10;
	mov.u32 	%r260, %r10;
	@%p13 bra 	$L__BB0_7;
$L__BB0_24:
	setp.eq.s32 	%p14, %r6, 0;
	@%p14 bra 	$L__BB0_46;
	setp.lt.u32 	%p15, %r7, 3;
	@%p15 bra 	$L__BB0_35;
	setp.ne.s32 	%p16, %r4, 0;
	@%p16 bra 	$L__BB0_28;
	st.local.v2.u32 	[%rd1], {%r1, %r3};
	st.local.u32 	[%rd1+8], %r260;
	cvta.global.u64 	%rd42, %rd59;
	add.u64 	%rd43, %SP, 0;
	{ // callseq 9, 0
	.param .b64 param0;
	st.param.b64 	[param0], %rd42;
	.param .b64 param1;
	st.param.b64 	[param1], %rd43;
	.param .b32 retval0;
	call.uni (retval0), 
	vprintf, 
	(
	param0, 
	param1
	);
	ld.param.b32 	%r134, [retval0];
	} // callseq 9
$L__BB0_28:
	add.s32 	%r34, %r260, 1;
	@%p16 bra 	$L__BB0_30;
	st.local.v2.u32 	[%rd1], {%r1, %r3};
	st.local.u32 	[%rd1+8], %r34;
	cvta.global.u64 	%rd45, %rd59;
	add.u64 	%rd46, %SP, 0;
	{ // callseq 10, 0
	.param .b64 param0;
	st.param.b64 	[param0], %rd45;
	.param .b64 param1;
	st.param.b64 	[param1], %rd46;
	.param .b32 retval0;
	call.uni (retval0), 
	vprintf, 
	(
	param0, 
	param1
	);
	ld.param.b32 	%r136, [retval0];
	} // callseq 10
$L__BB0_30:
	shl.b32 	%r138, %r34, 1;
	add.s32 	%r139, %r282, %r252;
	shl.b32 	%r140, %r260, 1;
	add.s32 	%r141, %r139, %r140;
	add.s32 	%r142, %r141, %r252;
	add.s32 	%r35, %r142, %r138;
	add.s32 	%r36, %r260, 2;
	@%p16 bra 	$L__BB0_32;
	st.local.v2.u32 	[%rd1], {%r1, %r3};
	st.local.u32 	[%rd1+8], %r36;
	cvta.global.u64 	%rd48, %rd59;
	add.u64 	%rd49, %SP, 0;
	{ // callseq 11, 0
	.param .b64 param0;
	st.param.b64 	[param0], %rd48;
	.param .b64 param1;
	st.param.b64 	[param1], %rd49;
	.param .b32 retval0;
	call.uni (retval0), 
	vprintf, 
	(
	param0, 
	param1
	);
	ld.param.b32 	%r143, [retval0];
	} // callseq 11
$L__BB0_32:
	shl.b32 	%r145, %r36, 1;
	add.s32 	%r146, %r35, %r252;
	add.s32 	%r37, %r146, %r145;
	add.s32 	%r38, %r260, 3;
	@%p16 bra 	$L__BB0_34;
	st.local.v2.u32 	[%rd1], {%r1, %r3};
	st.local.u32 	[%rd1+8], %r38;
	cvta.global.u64 	%rd51, %rd59;
	add.u64 	%rd52, %SP, 0;
	{ // callseq 12, 0
	.param .b64 param0;
	st.param.b64 	[param0], %rd51;
	.param .b64 param1;
	st.param.b64 	[param1], %rd52;
	.param .b32 retval0;
	call.uni (retval0), 
	vprintf, 
	(
	param0, 
	param1
	);
	ld.param.b32 	%r147, [retval0];
	} // callseq 12
$L__BB0_34:
	shl.b32 	%r149, %r38, 1;
	add.s32 	%r150, %r37, %r252;
	add.s32 	%r282, %r150, %r149;
	add.s32 	%r260, %r260, 4;
$L__BB0_35:
	setp.eq.s32 	%p20, %r8, 0;
	@%p20 bra 	$L__BB0_46;
	setp.eq.s32 	%p21, %r9, 0;
	@%p21 bra 	$L__BB0_42;
	setp.ne.s32 	%p22, %r4, 0;
	@%p22 bra 	$L__BB0_39;
	st.local.v2.u32 	[%rd1], {%r1, %r3};
	st.local.u32 	[%rd1+8], %r260;
	cvta.global.u64 	%rd54, %rd59;
	add.u64 	%rd55, %SP, 0;
	{ // callseq 13, 0
	.param .b64 param0;
	st.param.b64 	[param0], %rd54;
	.param .b64 param1;
	st.param.b64 	[param1], %rd55;
	.param .b32 retval0;
	call.uni (retval0), 
	vprintf, 
	(
	param0, 
	param1
	);
	ld.param.b32 	%r152, [retval0];
	} // callseq 13
$L__BB0_39:
	add.s32 	%r44, %r260, 1;
	@%p22 bra 	$L__BB0_41;
	st.local.v2.u32 	[%rd1], {%r1, %r3};
	st.local.u32 	[%rd1+8], %r44;
	cvta.global.u64 	%rd57, %rd59;
	add.u64 	%rd58, %SP, 0;
	{ // callseq 14, 0
	.param .b64 param0;
	st.param.b64 	[param0], %rd57;
	.param .b64 param1;
	st.param.b64 	[param1], %rd58;
	.param .b32 retval0;
	call.uni (retval0), 
	vprintf, 
	(
	param0, 
	param1
	);
	ld.param.b32 	%r154, [retval0];
	} // callseq 14
$L__BB0_41:
	shl.b32 	%r156, %r44, 1;
	add.s32 	%r157, %r282, %r252;
	shl.b32 	%r158, %r260, 1;
	add.s32 	%r159, %r157, %r158;
	add.s32 	%r160, %r159, %r252;
	add.s32 	%r282, %r160, %r156;
	add.s32 	%r260, %r260, 2;
$L__BB0_42:
	setp.eq.s32 	%p24, %r11, 0;
	@%p24 bra 	$L__BB0_46;
	setp.ne.s32 	%p25, %r4, 0;
	@%p25 bra 	$L__BB0_45;
	st.local.v2.u32 	[%rd1], {%r1, %r3};
	st.local.u32 	[%rd1+8], %r260;
	cvta.global.u64 	%rd60, %rd59;
	{ // callseq 15, 0
	.param .b64 param0;
	st.param.b64 	[param0], %rd60;
	.param .b64 param1;
	st.param.b64 	[param1], %rd10;
	.param .b32 retval0;
	call.uni (retval0), 
	vprintf, 
	(
	param0, 
	param1
	);
	ld.param.b32 	%r161, [retval0];
	} // callseq 15
$L__BB0_45:
	shl.b32 	%r163, %r260, 1;
	add.s32 	%r164, %r282, %r252;
	add.s32 	%r282, %r164, %r163;
$L__BB0_46:
	add.s32 	%r252, %r252, 1;
	setp.ne.s32 	%p26, %r252, %r2;
	@%p26 bra 	$L__BB0_2;
$L__BB0_47:
	setp.ne.s32 	%p27, %r4, 0;
	@%p27 bra 	$L__BB0_49;
	mov.b32 	%r165, 0;
	st.local.v2.u32 	[%rd1], {%r165, %r1};
	mov.u64 	%rd62, $str$2;
	cvta.global.u64 	%rd63, %rd62;
	add.u64 	%rd64, %SP, 0;
	{ // callseq 16, 0
	.param .b64 param0;
	st.param.b64 	[param0], %rd63;
	.param .b64 param1;
	st.param.b64 	[param1], %rd64;
	.param .b32 retval0;
	call.uni (retval0), 
	vprintf, 
	(
	param0, 
	param1
	);
	ld.param.b32 	%r166, [retval0];
	} // callseq 16
$L__BB0_49:
	setp.lt.s32 	%p28, %r2, 1;
	st.global.u32 	[%rd3], %r282;
	@%p28 bra 	$L__BB0_96;
	and.b32  	%r54, %r3, 2147483640;
	and.b32  	%r55, %r3, 1;
	neg.s32 	%r56, %r54;
	mov.b32 	%r267, 0;
	mov.u64 	%rd65, $str;
	add.u64 	%rd67, %SP, 0;
	mov.u64 	%rd110, $str$1;
$L__BB0_51:
	setp.ne.s32 	%p29, %r4, 0;
	@%p29 bra 	$L__BB0_53;
	mov.b32 	%r169, 1;
	st.local.v4.u32 	[%rd1], {%r169, %r1, %r2, %r267};
	cvta.global.u64 	%rd66, %rd65;
	{ // callseq 17, 0
	.param .b64 param0;
	st.param.b64 	[param0], %rd66;
	.param .b64 param1;
	st.param.b64 	[param1], %rd67;
	.param .b32 retval0;
	call.uni (retval0), 
	vprintf, 
	(
	param0, 
	param1
	);
	ld.param.b32 	%r170, [retval0];
	} // callseq 17
$L__BB0_53:
	setp.lt.s32 	%p30, %r3, 1;
	@%p30 bra 	$L__BB0_95;
	setp.lt.u32 	%p31, %r5, 7;
	mov.b32 	%r277, 0;
	@%p31 bra 	$L__BB0_73;
	mov.b32 	%r270, 3;
	mov.b32 	%r269, 8;
	mov.u32 	%r271, %r56;
$L__BB0_56:
	.pragma "nounroll";
	@%p29 bra 	$L__BB0_58;
	st.local.v2.u32 	[%rd1], {%r1, %r3};
	add.s32 	%r176, %r270, -3;
	st.local.u32 	[%rd1+8], %r176;
	cvta.global.u64 	%rd69, %rd110;
	{ // callseq 18, 0
	.param .b64 param0;
	st.param.b64 	[param0], %rd69;
	.param .b64 param1;
	st.param.b64 	[param1], %rd67;
	.param .b32 retval0;
	call.uni (retval0), 
	vprintf, 
	(
	param0, 
	param1
	);
	ld.param.b32 	%r177, [retval0];
	} // callseq 18
$L__BB0_58:
	@%p29 bra 	$L__BB0_60;
	st.local.v2.u32 	[%rd1], {%r1, %r3};
	add.s32 	%r179, %r270, -2;
	st.local.u32 	[%rd1+8], %r179;
	cvta.global.u64 	%rd72, %rd110;
	{ // callseq 19, 0
	.param .b64 param0;
	st.param.b64 	[param0], %rd72;
	.param .b64 param1;
	st.param.b64 	[param1], %rd67;
	.param .b32 retval0;
	call.uni (retval0), 
	vprintf, 
	(
	param0, 
	param1
	);
	ld.param.b32 	%r180, [retval0];
	} // callseq 19
$L__BB0_60:
	@%p29 bra 	$L__BB0_62;
	st.local.v2.u32 	[%rd1], {%r1, %r3};
	add.s32 	%r182, %r270, -1;
	st.local.u32 	[%rd1+8], %r182;
	cvta.global.u64 	%rd75, %rd110;
	{ // callseq 20, 0
	.param .b64 param0;
	st.param.b64 	[param0], %rd75;
	.param .b64 param1;
	st.param.b64 	[param1], %rd67;
	.param .b32 retval0;
	call.uni (retval0), 
	vprintf, 
	(
	param0, 
	param1
	);
	ld.param.b32 	%r183, [retval0];
	} // callseq 20
$L__BB0_62:
	@%p29 bra 	$L__BB0_64;
	st.local.v2.u32 	[%rd1], {%r1, %r3};
	st.local.u32 	[%rd1+8], %r270;
	cvta.global.u64 	%rd78, %rd110;
	{ // callseq 21, 0
	.param .b64 param0;
	st.param.b64 	[param0], %rd78;
	.param .b64 param1;
	st.param.b64 	[param1], %rd67;
	.param .b32 retval0;
	call.uni (retval0), 
	vprintf, 
	(
	param0, 
	param1
	);
	ld.param.b32 	%r185, [retval0];
	} // callseq 21
$L__BB0_64:
	@%p29 bra 	$L__BB0_66;
	st.local.v2.u32 	[%rd1], {%r1, %r3};
	add.s32 	%r187, %r270, 1;
	st.local.u32 	[%rd1+8], %r187;
	cvta.global.u64 	%rd81, %rd110;
	{ // callseq 22, 0
	.param .b64 param0;
	st.param.b64 	[param0], %rd81;
	.param .b64 param1;
	st.param.b64 	[param1], %rd67;
	.param .b32 retval0;
	call.uni (retval0), 
	vprintf, 
	(
	param0, 
	param1
	);
	ld.param.b32 	%r188, [retval0];
	} // callseq 22
$L__BB0_66:
	add.s32 	%r190, %r282, %r267;
	add.s32 	%r191, %r269, %r190;
	add.s32 	%r192, %r191, %r267;
	add.s32 	%r193, %r192, %r269;
	add.s32 	%r194, %r193, %r267;
	add.s32 	%r195, %r194, %r269;
	add.s32 	%r196, %r195, %r267;
	add.s32 	%r197, %r196, %r269;
	add.s32 	%r198, %r197, %r267;
	add.s32 	%r63, %r198, -20;
	@%p29 bra 	$L__BB0_68;
	st.local.v2.u32 	[%rd1], {%r1, %r3};
	add.s32 	%r199, %r270, 2;
	st.local.u32 	[%rd1+8], %r199;
	cvta.global.u64 	%rd84, %rd110;
	{ // callseq 23, 0
	.param .b64 param0;
	st.param.b64 	[param0], %rd84;
	.param .b64 param1;
	st.param.b64 	[param1], %rd67;
	.param .b32 retval0;
	call.uni (retval0), 
	vprintf, 
	(
	param0, 
	param1
	);
	ld.param.b32 	%r200, [retval0];
	} // callseq 23
$L__BB0_68:
	@%p29 bra 	$L__BB0_70;
	st.local.v2.u32 	[%rd1], {%r1, %r3};
	add.s32 	%r202, %r270, 3;
	st.local.u32 	[%rd1+8], %r202;
	cvta.global.u64 	%rd87, %rd110;
	{ // callseq 24, 0
	.param .b64 param0;
	st.param.b64 	[param0], %rd87;
	.param .b64 param1;
	st.param.b64 	[param1], %rd67;
	.param .b32 retval0;
	call.uni (retval0), 
	vprintf, 
	(
	param0, 
	param1
	);
	ld.param.b32 	%r203, [retval0];
	} // callseq 24
$L__BB0_70:
	@%p29 bra 	$L__BB0_72;
	st.local.v2.u32 	[%rd1], {%r1, %r3};
	add.s32 	%r205, %r270, 4;
	st.local.u32 	[%rd1+8], %r205;
	cvta.global.u64 	%rd90, %rd110;
	{ // callseq 25, 0
	.param .b64 param0;
	st.param.b64 	[param0], %rd90;
	.param .b64 param1;
	st.param.b64 	[param1], %rd67;
	.param .b32 retval0;
	call.uni (retval0), 
	vprintf, 
	(
	param0, 
	param1
	);
	ld.param.b32 	%r206, [retval0];
	} // callseq 25
$L__BB0_72:
	add.s32 	%r208, %r63, %r269;
	add.s32 	%r209, %r208, %r267;
	add.s32 	%r210, %r269, %r209;
	add.s32 	%r211, %r210, %r267;
	add.s32 	%r212, %r211, %r269;
	add.s32 	%r213, %r212, %r267;
	add.s32 	%r214, %r213, %r269;
	add.s32 	%r282, %r214, 12;
	add.s32 	%r271, %r271, 8;
	add.s32 	%r270, %r270, 8;
	add.s32 	%r269, %r269, 16;
	setp.ne.s32 	%p40, %r271, 0;
	mov.u32 	%r277, %r54;
	@%p40 bra 	$L__BB0_56;
$L__BB0_73:
	setp.eq.s32 	%p41, %r6, 0;
	@%p41 bra 	$L__BB0_95;
	setp.lt.u32 	%p42, %r7, 3;
	@%p42 bra 	$L__BB0_84;
	@%p29 bra 	$L__BB0_77;
	st.local.v2.u32 	[%rd1], {%r1, %r3};
	st.local.u32 	[%rd1+8], %r277;
	cvta.global.u64 	%rd93, %rd110;
	{ // callseq 26, 0
	.param .b64 param0;
	st.param.b64 	[param0], %rd93;
	.param .b64 param1;
	st.param.b64 	[param1], %rd67;
	.param .b32 retval0;
	call.uni (retval0), 
	vprintf, 
	(
	param0, 
	param1
	);
	ld.param.b32 	%r216, [retval0];
	} // callseq 26
$L__BB0_77:
	add.s32 	%r71, %r277, 1;
	@%p29 bra 	$L__BB0_79;
	st.local.v2.u32 	[%rd1], {%r1, %r3};
	st.local.u32 	[%rd1+8], %r71;
	cvta.global.u64 	%rd96, %rd110;
	{ // callseq 27, 0
	.param .b64 param0;
	st.param.b64 	[param0], %rd96;
	.param .b64 param1;
	st.param.b64 	[param1], %rd67;
	.param .b32 retval0;
	call.uni (retval0), 
	vprintf, 
	(
	param0, 
	param1
	);
	ld.param.b32 	%r218, [retval0];
	} // callseq 27
$L__BB0_79:
	shl.b32 	%r220, %r71, 1;
	add.s32 	%r221, %r282, %r267;
	shl.b32 	%r222, %r277, 1;
	add.s32 	%r223, %r221, %r222;
	add.s32 	%r224, %r223, %r267;
	add.s32 	%r72, %r224, %r220;
	add.s32 	%r73, %r277, 2;
	@%p29 bra 	$L__BB0_81;
	st.local.v2.u32 	[%rd1], {%r1, %r3};
	st.local.u32 	[%rd1+8], %r73;
	cvta.global.u64 	%rd99, %rd110;
	{ // callseq 28, 0
	.param .b64 param0;
	st.param.b64 	[param0], %rd99;
	.param .b64 param1;
	st.param.b64 	[param1], %rd67;
	.param .b32 retval0;
	call.uni (retval0), 
	vprintf, 
	(
	param0, 
	param1
	);
	ld.param.b32 	%r225, [retval0];
	} // callseq 28
$L__BB0_81:
	shl.b32 	%r227, %r73, 1;
	add.s32 	%r228, %r72, %r267;
	add.s32 	%r74, %r228, %r227;
	add.s32 	%r75, %r277, 3;
	@%p29 bra 	$L__BB0_83;
	st.local.v2.u32 	[%rd1], {%r1, %r3};
	st.local.u32 	[%rd1+8], %r75;
	cvta.global.u64 	%rd102, %rd110;
	{ // callseq 29, 0
	.param .b64 param0;
	st.param.b64 	[param0], %rd102;
	.param .b64 param1;
	st.param.b64 	[param1], %rd67;
	.param .b32 retval0;
	call.uni (retval0), 
	vprintf, 
	(
	param0, 
	param1
	);
	ld.param.b32 	%r229, [retval0];
	} // callseq 29
$L__BB0_83:
	shl.b32 	%r231, %r75, 1;
	add.s32 	%r232, %r74, %r267;
	add.s32 	%r282, %r232, %r231;
	add.s32 	%r277, %r277, 4;
$L__BB0_84:
	setp.eq.s32 	%p47, %r8, 0;
	@%p47 bra 	$L__BB0_95;
	setp.eq.s32 	%p48, %r9, 0;
	@%p48 bra 	$L__BB0_91;
	@%p29 bra 	$L__BB0_88;
	st.local.v2.u32 	[%rd1], {%r1, %r3};
	st.local.u32 	[%rd1+8], %r277;
	cvta.global.u64 	%rd105, %rd110;
	{ // callseq 30, 0
	.param .b64 param0;
	st.param.b64 	[param0], %rd105;
	.param .b64 param1;
	st.param.b64 	[param1], %rd67;
	.param .b32 retval0;
	call.uni (retval0), 
	vprintf, 
	(
	param0, 
	param1
	);
	ld.param.b32 	%r234, [retval0];
	} // callseq 30
$L__BB0_88:
	add.s32 	%r81, %r277, 1;
	@%p29 bra 	$L__BB0_90;
	st.local.v2.u32 	[%rd1], {%r1, %r3};
	st.local.u32 	[%rd1+8], %r81;
	cvta.global.u64 	%rd108, %rd110;
	{ // callseq 31, 0
	.param .b64 param0;
	st.param.b64 	[param0], %rd108;
	.param .b64 param1;
	st.param.b64 	[param1], %rd67;
	.param .b32 retval0;
	call.uni (retval0), 
	vprintf, 
	(
	param0, 
	param1
	);
	ld.param.b32 	%r236, [retval0];
	} // callseq 31
$L__BB0_90:
	shl.b32 	%r238, %r81, 1;
	add.s32 	%r239, %r282, %r267;
	shl.b32 	%r240, %r277, 1;
	add.s32 	%r241, %r239, %r240;
	add.s32 	%r242, %r241, %r267;
	add.s32 	%r282, %r242, %r238;
	add.s32 	%r277, %r277, 2;
$L__BB0_91:
	setp.eq.s32 	%p51, %r55, 0;
	@%p51 bra 	$L__BB0_95;
	@%p29 bra 	$L__BB0_94;
	st.local.v2.u32 	[%rd1], {%r1, %r3};
	st.local.u32 	[%rd1+8], %r277;
	cvta.global.u64 	%rd111, %rd110;
	{ // callseq 32, 0
	.param .b64 param0;
	st.param.b64 	[param0], %rd111;
	.param .b64 param1;
	st.param.b64 	[param1], %rd67;
	.param .b32 retval0;
	call.uni (retval0), 
	vprintf, 
	(
	param0, 
	param1
	);
	ld.param.b32 	%r243, [retval0];
	} // callseq 32
$L__BB0_94:
	shl.b32 	%r245, %r277, 1;
	add.s32 	%r246, %r282, %r267;
	add.s32 	%r282, %r246, %r245;
$L__BB0_95:
	add.s32 	%r267, %r267, 1;
	setp.ne.s32 	%p53, %r267, %r2;
	@%p53 bra 	$L__BB0_51;
$L__BB0_96:
	setp.ne.s32 	%p54, %r4, 0;
	@%p54 bra 	$L__BB0_98;
	mov.b32 	%r247, 1;
	st.local.v2.u32 	[%rd1], {%r247, %r1};
	mov.u64 	%rd113, $str$2;
	cvta.global.u64 	%rd114, %rd113;
	add.u64 	%rd115, %SP, 0;
	{ // callseq 33, 0
	.param .b64 param0;
	st.param.b64 	[param0], %rd114;
	.param .b64 param1;
	st.param.b64 	[param1], %rd115;
	.param .b32 retval0;
	call.uni (retval0), 
	vprintf, 
	(
	param0, 
	param1
	);
	ld.param.b32 	%r248, [retval0];
	} // callseq 33
$L__BB0_98:
	setp.ne.s32 	%p55, %r4, 0;
	st.global.u32 	[%rd3], %r282;
	// begin inline asm
	mov.u64 	%rd116, %clock64;
	// end inline asm
	sub.s64 	%rd4, %rd116, %rd5;
	@%p55 bra 	$L__BB0_100;
	st.local.u32 	[%rd1], %rd4;
	mov.u64 	%rd117, $str$3;
	cvta.global.u64 	%rd118, %rd117;
	add.u64 	%rd119, %SP, 0;
	{ // callseq 34, 0
	.param .b64 param0;
	st.param.b64 	[param0], %rd118;
	.param .b64 param1;
	st.param.b64 	[param1], %rd119;
	.param .b32 retval0;
	call.uni (retval0), 
	vprintf, 
	(
	param0, 
	param1
	);
	ld.param.b32 	%r250, [retval0];
	} // callseq 34
$L__BB0_100:
	ret;

}


// ===== COMPILED SASS (sm_100) =====

	.target	sm_100

	.elftype	@"ET_EXEC"


//--------------------- .note.nv.tkinfo           --------------------------
	.section	.note.nv.tkinfo,"",@"SHT_NOTE"
	.sectionflags	@"SHF_NOTE_NV_TKINFO"
	.tkinfo
        /*0018*/ 	.word	0x00000002
        /*0030*/ 	.string	""
        /*0030*/ 	.string	"ptxas"
        /*0030*/ 	.string	"Cuda compilation tools, release 13.0, V13.0.88"
        /*0030*/ 	.string	"Build cuda_13.0.r13.0/compiler.36424714_0"
        /*0030*/ 	.string	"-arch sm_100 -m 64 "



//--------------------- .note.nv.cuinfo           --------------------------
	.section	.note.nv.cuinfo,"",@"SHT_NOTE"
	.sectionflags	@"SHF_NOTE_NV_CUINFO"
        /*0018*/ 	.short	0x0002
        /*001a*/ 	.short	0x0064
        /*001c*/ 	.short	0x0082
	.zero		2


//--------------------- .nv.info                  --------------------------
	.section	.nv.info,"",@"SHT_CUDA_INFO"
	.align	4


	//----- nvinfo : EIATTR_REGCOUNT
	.align		4
        /*0000*/ 	.byte	0x04, 0x2f
        /*0002*/ 	.short	(.L_5 - .L_4)
	.align		4
.L_4:
        /*0004*/ 	.word	index@(_Z7pairhmmP7AddressPi)
        /*0008*/ 	.word	0x0000001f


	//----- nvinfo : EIATTR_FRAME_SIZE
	.align		4
.L_5:
        /*000c*/ 	.byte	0x04, 0x11
        /*000e*/ 	.short	(.L_7 - .L_6)
	.align		4
.L_6:
        /*0010*/ 	.word	index@(_Z7pairhmmP7AddressPi)
        /*0014*/ 	.word	0x00000010


	//----- nvinfo : EIATTR_MIN_STACK_SIZE
	.align		4
.L_7:
        /*0018*/ 	.byte	0x04, 0x12
        /*001a*/ 	.short	(.L_9 - .L_8)
	.align		4
.L_8:
        /*001c*/ 	.word	index@(_Z7pairhmmP7AddressPi)
        /*0020*/ 	.word	0x00000010
.L_9:


//--------------------- .nv.compat                --------------------------
	.section	.nv.compat,"",@"SHT_CUDA_COMPAT_INFO"
	.align	4
        /*0000*/ 	.byte	0x02, 0x09, 0x00, 0x00, 0x02, 0x02, 0x01, 0x00, 0x02, 0x05, 0x05, 0x00, 0x03, 0x07, 0x01, 0x01
        /*0010*/ 	.byte	0x02, 0x03, 0x00, 0x00, 0x02, 0x06, 0x01, 0x00, 0x04, 0x0b, 0x08, 0x00, 0x09, 0x00, 0x00, 0x00
        /*0020*/ 	.byte	0x00, 0x00, 0x00, 0x00


//--------------------- .nv.info._Z7pairhmmP7AddressPi --------------------------
	.section	.nv.info._Z7pairhmmP7AddressPi,"",@"SHT_CUDA_INFO"
	.sectionflags	@""
	.align	4


	//----- nvinfo : EIATTR_CUDA_API_VERSION
	.align		4
        /*0000*/ 	.byte	0x04, 0x37
        /*0002*/ 	.short	(.L_11 - .L_10)
.L_10:
        /*0004*/ 	.word	0x00000082


	//----- nvinfo : EIATTR_KPARAM_INFO
	.align		4
.L_11:
        /*0008*/ 	.byte	0x04, 0x17
        /*000a*/ 	.short	(.L_13 - .L_12)
.L_12:
        /*000c*/ 	.word	0x00000000
        /*0010*/ 	.short	0x0001
        /*0012*/ 	.short	0x0008
        /*0014*/ 	.byte	0x00, 0xf5, 0x21, 0x00


	//----- nvinfo : EIATTR_KPARAM_INFO
	.align		4
.L_13:
        /*0018*/ 	.byte	0x04, 0x17
        /*001a*/ 	.short	(.L_15 - .L_14)
.L_14:
        /*001c*/ 	.word	0x00000000
        /*0020*/ 	.short	0x0000
        /*0022*/ 	.short	0x0000
        /*0024*/ 	.byte	0x00, 0xf5, 0x21, 0x00


	//----- nvinfo : EIATTR_SPARSE_MMA_MASK
	.align		4
.L_15:
        /*0028*/ 	.byte	0x03, 0x50
        /*002a*/ 	.short	0x0000


	//----- nvinfo : EIATTR_MAXREG_COUNT
	.align		4
        /*002c*/ 	.byte	0x03, 0x1b
        /*002e*/ 	.short	0x00ff


	//----- nvinfo : EIATTR_EXTERNS
	.align		4
        /*0030*/ 	.byte	0x04, 0x0f
        /*0032*/ 	.short	(.L_17 - .L_16)


	//   ....[0]....
	.align		4
.L_16:
        /*0034*/ 	.word	index@(vprintf)


	//----- nvinfo : EIATTR_MERCURY_ISA_VERSION
	.align		4
.L_17:
        /*0038*/ 	.byte	0x03, 0x5f
        /*003a*/ 	.short	0x0101


	//----- nvinfo : EIATTR_VRC_CTA_INIT_COUNT
	.align		4
        /*003c*/ 	.byte	0x02, 0x4a
	.zero		1
	.zero		1


	//----- nvinfo : EIATTR_SYSCALL_OFFSETS
	.align		4
        /*0040*/ 	.byte	0x04, 0x46
        /*0042*/ 	.short	(.L_19 - .L_18)


	//   ....[0]....
.L_18:
        /*0044*/ 	.word	0x00000230


	//   ....[1]....
        /*0048*/ 	.word	0x000003e0


	//   ....[2]....
        /*004c*/ 	.word	0x00000500


	//   ....[3]....
        /*0050*/ 	.word	0x00000660


	//   ....[4]....
        /*0054*/ 	.word	0x000007a0


	//   ....[5]....
        /*0058*/ 	.word	0x000008e0


	//   ....[6]....
        /*005c*/ 	.word	0x00000a20


	//   ....[7]....
        /*0060*/ 	.word	0x00000b60


	//   ....[8]....
        /*0064*/ 	.word	0x00000ca0


	//   ....[9]....
        /*0068*/ 	.word	0x00000eb0


	//   ....[10]....
        /*006c*/ 	.word	0x00000fd0


	//   ....[11]....
        /*0070*/ 	.word	0x00001130


	//   ....[12]....
        /*0074*/ 	.word	0x00001270


	//   ....[13]....
        /*0078*/ 	.word	0x00001440


	//   ....[14]....
        /*007c*/ 	.word	0x00001560


	//   ....[15]....
        /*0080*/ 	.word	0x000016f0


	//   ....[16]....
        /*0084*/ 	.word	0x00001850


	//   ....[17]....
        /*0088*/ 	.word	0x000019d0


	//   ....[18]....
        /*008c*/ 	.word	0x00001bc0


	//   ....[19]....
        /*0090*/ 	.word	0x00001ca0


	//   ....[20]....
        /*0094*/ 	.word	0x00001dd0


	//   ....[21]....
        /*0098*/ 	.word	0x00001ed0


	//   ....[22]....
        /*009c*/ 	.word	0x00001ff0


	//   ....[23]....
        /*00a0*/ 	.word	0x00002160


	//   ....[24]....
        /*00a4*/ 	.word	0x00002240


	//   ....[25]....
        /*00a8*/ 	.word	0x00002360


	//   ....[26]....
        /*00ac*/ 	.word	0x000025a0


	//   ....[27]....
        /*00b0*/ 	.word	0x000026c0


	//   ....[28]....
        /*00b4*/ 	.word	0x00002820


	//   ....[29]....
        /*00b8*/ 	.word	0x00002960


	//   ....[30]....
        /*00bc*/ 	.word	0x00002b20


	//   ....[31]....
        /*00c0*/ 	.word	0x00002c40


	//   ....[32]....
        /*00c4*/ 	.word	0x00002dd0


	//   ....[33]....
        /*00c8*/ 	.word	0x00002f30


	//   ....[34]....
        /*00cc*/ 	.word	0x00003060


	//----- nvinfo : EIATTR_EXIT_INSTR_OFFSETS
	.align		4
.L_19:
        /*00d0*/ 	.byte	0x04, 0x1c
        /*00d2*/ 	.short	(.L_21 - .L_20)


	//   ....[0]....
.L_20:
        /*00d4*/ 	.word	0x00002fc0


	//   ....[1]....
        /*00d8*/ 	.word	0x00003070


	//----- nvinfo : EIATTR_CRS_STACK_SIZE
	.align		4
.L_21:
        /*00dc*/ 	.byte	0x04, 0x1e
        /*00de*/ 	.short	(.L_23 - .L_22)
.L_22:
        /*00e0*/ 	.word	0x00000000


	//----- nvinfo : EIATTR_CBANK_PARAM_SIZE
	.align		4
.L_23:
        /*00e4*/ 	.byte	0x03, 0x19
        /*00e6*/ 	.short	0x0010


	//----- nvinfo : EIATTR_PARAM_CBANK
	.align		4
        /*00e8*/ 	.byte	0x04, 0x0a
        /*00ea*/ 	.short	(.L_25 - .L_24)
	.align		4
.L_24:
        /*00ec*/ 	.word	index@(.nv.constant0._Z7pairhmmP7AddressPi)
        /*00f0*/ 	.short	0x0380
        /*00f2*/ 	.short	0x0010


	//----- nvinfo : EIATTR_SW_WAR
	.align		4
.L_25:
        /*00f4*/ 	.byte	0x04, 0x36
        /*00f6*/ 	.short	(.L_27 - .L_26)
.L_26:
        /*00f8*/ 	.word	0x00000008
.L_27:


//--------------------- .nv.callgraph             --------------------------
	.section	.nv.callgraph,"",@"SHT_CUDA_CALLGRAPH"
	.align	4
	.sectionentsize	8
	.align		4
        /*0000*/ 	.word	0x00000000
	.align		4
        /*0004*/ 	.word	0xffffffff
	.align		4
        /*0008*/ 	.word	index@(_Z7pairhmmP7AddressPi)
	.align		4
        /*000c*/ 	.word	index@(vprintf)
	.align		4
        /*0010*/ 	.word	0x00000000
	.align		4
        /*0014*/ 	.word	0xfffffffe
	.align		4
        /*0018*/ 	.word	0x00000000
	.align		4
        /*001c*/ 	.word	0xfffffffd
	.align		4
        /*0020*/ 	.word	0x00000000
	.align		4
        /*0024*/ 	.word	0xfffffffc


//--------------------- .nv.constant4             --------------------------
	.section	.nv.constant4,"a",@progbits
	.align	8
	.align		8
.nv.constant4:
        /*0000*/ 	.dword	vprintf
	.align		8
        /*0008*/ 	.dword	$str
	.align		8
        /*0010*/ 	.dword	$str$1
	.align		8
        /*0018*/ 	.dword	$str$2
	.align		8
        /*0020*/ 	.dword	$str$3


//--------------------- .text._Z7pairhmmP7AddressPi --------------------------
	.section	.text._Z7pairhmmP7AddressPi,"ax",@progbits
	.align	128
        .global         _Z7pairhmmP7AddressPi
        .type           _Z7pairhmmP7AddressPi,@function
        .size           _Z7pairhmmP7AddressPi,(.L_x_93 - _Z7pairhmmP7AddressPi)
        .other          _Z7pairhmmP7AddressPi,@"STO_CUDA_ENTRY STV_DEFAULT"
_Z7pairhmmP7AddressPi:
.text._Z7pairhmmP7AddressPi:
[----:B------:R-:W0:Y:S01]  /*0000*/  LDC R1, c[0x0][0x37c] ;  /* 0x0000df00ff017b82 */ /* 0x000e220000000800 */
[----:B------:R-:W1:Y:S01]  /*0010*/  LDCU UR4, c[0x0][0x2f8] ;  /* 0x00005f00ff0477ac */ /* 0x000e620008000800 */
[----:B0-----:R-:W-:Y:S01]  /*0020*/  VIADD R1, R1, 0xfffffff0 ;  /* 0xfffffff001017836 */ /* 0x001fe20000000000 */
[----:B------:R-:W0:Y:S01]  /*0030*/  LDCU UR5, c[0x0][0x2fc] ;  /* 0x00005f80ff0577ac */ /* 0x000e220008000800 */
[----:B------:R-:W2:Y:S03]  /*0040*/  LDCU.64 UR36, c[0x0][0x358] ;  /* 0x00006b00ff2477ac */ /* 0x000ea60008000a00 */
[----:B-1----:R-:W-:-:S05]  /*0050*/  IADD3 R24, P0, PT, R1, UR4, RZ ;  /* 0x0000000401187c10 */ /* 0x002fca000ff1e0ff */
[----:B0-----:R-:W-:Y:S01]  /*0060*/  IMAD.X R2, RZ, RZ, UR5, P0 ;  /* 0x00000005ff027e24 */ /* 0x001fe200080e06ff */
[----:B------:R-:W0:Y:S01]  /*0070*/  S2UR UR38, SR_CLOCKLO ;  /* 0x00000000002679c3 */ /* 0x000e220000005000 */
[----:B------:R-:W1:Y:S07]  /*0080*/  S2R R25, SR_TID.X ;  /* 0x0000000000197919 */ /* 0x000e6e0000002100 */
[----:B------:R-:W3:Y:S01]  /*0090*/  LDC.64 R4, c[0x0][0x380] ;  /* 0x0000e000ff047b82 */ /* 0x000ee20000000a00 */
[----:B-1----:R-:W-:-:S05]  /*00a0*/  SHF.R.U32.HI R17, RZ, 0x5, R25 ;  /* 0x00000005ff117819 */ /* 0x002fca0000011619 */
[----:B---3--:R-:W-:-:S05]  /*00b0*/  IMAD.WIDE.U32 R4, R17, 0x8, R4 ;  /* 0x0000000811047825 */ /* 0x008fca00078e0004 */
[----:B--2---:R-:W2:Y:S04]  /*00c0*/  LDG.E R18, desc[UR36][R4.64] ;  /* 0x0000002404127981 */ /* 0x004ea8000c1e1900 */
[----:B------:R1:W5:Y:S01]  /*00d0*/  LDG.E R23, desc[UR36][R4.64+0x4] ;  /* 0x0000042404177981 */ /* 0x000362000c1e1900 */
[----:B------:R-:W-:Y:S01]  /*00e0*/  BSSY.RECONVERGENT B10, `(.L_x_0) ;  /* 0x00001690000a7945 */ /* 0x000fe20003800200 */
[----:B------:R-:W-:Y:S01]  /*00f0*/  IMAD.MOV.U32 R26, RZ, RZ, RZ ;  /* 0x000000ffff1a7224 */ /* 0x000fe200078e00ff */
[----:B------:R-:W-:Y:S02]  /*0100*/  LOP3.LUT R25, R25, 0x1f, RZ, 0xc0, !PT ;  /* 0x0000001f19197812 */ /* 0x000fe400078ec0ff */
[----:B--2---:R-:W-:-:S13]  /*0110*/  ISETP.GE.AND P0, PT, R18, 0x1, PT ;  /* 0x000000011200780c */ /* 0x004fda0003f06270 */
[----:B01----:R-:W-:Y:S05]  /*0120*/  @!P0 BRA `(.L_x_1) ;  /* 0x0000001400908947 */ /* 0x003fea0003800000 */
[----:B------:R-:W-:Y:S01]  /*0130*/  HFMA2 R26, -RZ, RZ, 0, 0 ;  /* 0x00000000ff1a7431 */ /* 0x000fe200000001ff */
[----:B-----5:R-:W-:Y:S01]  /*0140*/  LOP3.LUT R27, R23, 0x7ffffff8, RZ, 0xc0, !PT ;  /* 0x7ffffff8171b7812 */ /* 0x020fe200078ec0ff */
[----:B------:R-:W-:-:S07]  /*0150*/  IMAD.MOV.U32 R19, RZ, RZ, RZ ;  /* 0x000000ffff137224 */ /* 0x000fce00078e00ff */
.L_x_44:
[----:B------:R-:W-:Y:S01]  /*0160*/  ISETP.NE.AND P0, PT, R25, RZ, PT ;  /* 0x000000ff1900720c */ /* 0x000fe20003f05270 */
[----:B------:R-:W-:-:S12]  /*0170*/  BSSY.RECONVERGENT B6, `(.L_x_2) ;  /* 0x000000d000067945 */ /* 0x000fd80003800200 */
[----:B------:R-:W-:Y:S05]  /*0180*/  @P0 BRA `(.L_x_3) ;  /* 0x00000000002c0947 */ /* 0x000fea0003800000 */
[----:B------:R-:W-:Y:S01]  /*0190*/  MOV R8, 0x0 ;  /* 0x0000000000087802 */ /* 0x000fe20000000f00 */
[----:B------:R-:W-:Y:S01]  /*01a0*/  IMAD.MOV.U32 R16, RZ, RZ, RZ ;  /* 0x000000ffff107224 */ /* 0x000fe200078e00ff */
[----:B------:R-:W0:Y:S01]  /*01b0*/  LDCU.64 UR4, c[0x4][0x8] ;  /* 0x01000100ff0477ac */ /* 0x000e220008000a00 */
[----:B------:R-:W-:Y:S02]  /*01c0*/  IMAD.MOV.U32 R6, RZ, RZ, R24 ;  /* 0x000000ffff067224 */ /* 0x000fe400078e0018 */
[----:B------:R-:W-:Y:S01]  /*01d0*/  IMAD.MOV.U32 R7, RZ, RZ, R2 ;  /* 0x000000ffff077224 */ /* 0x000fe200078e0002 */
[----:B------:R1:W-:Y:S01]  /*01e0*/  STL.128 [R1], R16 ;  /* 0x0000001001007387 */ /* 0x0003e20000100c00 */
[----:B------:R-:W2:Y:S01]  /*01f0*/  LDC.64 R8, c[0x4][R8] ;  /* 0x0100000008087b82 */ /* 0x000ea20000000a00 */
[----:B0-----:R-:W-:Y:S01]  /*0200*/  IMAD.U32 R4, RZ, RZ, UR4 ;  /* 0x00000004ff047e24 */ /* 0x001fe2000f8e00ff */
[----:B------:R-:W-:-:S07]  /*0210*/  MOV R5, UR5 ;  /* 0x0000000500057c02 */ /* 0x000fce0008000f00 */
[----:B------:R-:W-:-:S07]  /*0220*/  LEPC R20, `(.L_x_3) ;  /* 0x000000001014794e */ /* 0x000fce0000000000 */
[----:B-12---:R-:W-:Y:S05]  /*0230*/  CALL.ABS.NOINC R8 ;  /* 0x0000000008007343 */ /* 0x006fea0003c00000 */
.L_x_3:
[----:B------:R-:W-:Y:S05]  /*0240*/  BSYNC.RECONVERGENT B6 ;  /* 0x0000000000067941 */ /* 0x000fea0003800200 */
.L_x_2:
[----:B------:R-:W-:Y:S01]  /*0250*/  ISETP.GE.AND P0, PT, R23, 0x1, PT ;  /* 0x000000011700780c */ /* 0x000fe20003f06270 */
[----:B------:R-:W-:-:S12]  /*0260*/  BSSY.RECONVERGENT B9, `(.L_x_4) ;  /* 0x000014d000097945 */ /* 0x000fd80003800200 */
[----:B------:R-:W-:Y:S05]  /*0270*/  @!P0 BRA `(.L_x_5) ;  /* 0x00000014002c8947 */ /* 0x000fea0003800000 */
[----:B------:R-:W-:Y:S01]  /*0280*/  VIADD R0, R23, 0xffffffff ;  /* 0xffffffff17007836 */ /* 0x000fe20000000000 */
[----:B------:R-:W-:Y:S01]  /*0290*/  BSSY.RECONVERGENT B8, `(.L_x_6) ;  /* 0x00000aa000087945 */ /* 0x000fe20003800200 */
[----:B------:R-:W-:-:S03]  /*02a0*/  HFMA2 R22, -RZ, RZ, 0, 0 ;  /* 0x00000000ff167431 */ /* 0x000fc600000001ff */
[----:B------:R-:W-:-:S13]  /*02b0*/  ISETP.GE.U32.AND P0, PT, R0, 0x7, PT ;  /* 0x000000070000780c */ /* 0x000fda0003f06070 */
[----:B------:R-:W-:Y:S05]  /*02c0*/  @!P0 BRA `(.L_x_7) ;  /* 0x0000000800988947 */ /* 0x000fea0003800000 */
[----:B------:R-:W-:Y:S01]  /*02d0*/  BSSY.RECONVERGENT B7, `(.L_x_8) ;  /* 0x00000a4000077945 */ /* 0x000fe20003800200 */
[----:B------:R-:W-:-:S07]  /*02e0*/  IMAD.MOV.U32 R16, RZ, RZ, RZ ;  /* 0x000000ffff107224 */ /* 0x000fce00078e00ff */
.L_x_25:
[----:B------:R-:W-:Y:S01]  /*02f0*/  ISETP.NE.AND P0, PT, R25, RZ, PT ;  /* 0x000000ff1900720c */ /* 0x000fe20003f05270 */
[----:B------:R-:W-:Y:S03]  /*0300*/  BSSY.RECONVERGENT B6, `(.L_x_9) ;  /* 0x000000f000067945 */ /* 0x000fe60003800200 */
[----:B------:R-:W-:-:S09]  /*0310*/  P2R R0, PR, RZ, 0x1 ;  /* 0x00000001ff007803 */ /* 0x000fd20000000000 */
[----:B------:R-:W-:Y:S05]  /*0320*/  @P0 BRA `(.L_x_10) ;  /* 0x0000000000300947 */ /* 0x000fea0003800000 */
[----:B------:R-:W-:Y:S01]  /*0330*/  MOV R8, 0x0 ;  /* 0x0000000000087802 */ /* 0x000fe20000000f00 */
[----:B------:R-:W-:Y:S01]  /*0340*/  IMAD.MOV.U32 R22, RZ, RZ, R17 ;  /* 0x000000ffff167224 */ /* 0x000fe200078e0011 */
[----:B------:R0:W-:Y:S01]  /*0350*/  STL [R1+0x8], R16 ;  /* 0x0000081001007387 */ /* 0x0001e20000100800 */
[----:B------:R-:W1:Y:S01]  /*0360*/  LDCU.64 UR4, c[0x4][0x10] ;  /* 0x01000200ff0477ac */ /* 0x000e620008000a00 */
[----:B------:R-:W-:Y:S02]  /*0370*/  IMAD.MOV.U32 R6, RZ, RZ, R24 ;  /* 0x000000ffff067224 */ /* 0x000fe400078e0018 */
[----:B------:R0:W-:Y:S01]  /*0380*/  STL.64 [R1], R22 ;  /* 0x0000001601007387 */ /* 0x0001e20000100a00 */
[----:B------:R-:W2:Y:S01]  /*0390*/  LDC.64 R8, c[0x4][R8] ;  /* 0x0100000008087b82 */ /* 0x000ea20000000a00 */
[----:B------:R-:W-:Y:S02]  /*03a0*/  IMAD.MOV.U32 R7, RZ, RZ, R2 ;  /* 0x000000ffff077224 */ /* 0x000fe400078e0002 */
[----:B-1----:R-:W-:Y:S01]  /*03b0*/  IMAD.U32 R4, RZ, RZ, UR4 ;  /* 0x00000004ff047e24 */ /* 0x002fe2000f8e00ff */
[----:B0-----:R-:W-:-:S07]  /*03c0*/  MOV R5, UR5 ;  /* 0x0000000500057c02 */ /* 0x001fce0008000f00 */
[----:B------:R-:W-:-:S07]  /*03d0*/  LEPC R20, `(.L_x_10) ;  /* 0x000000001014794e */ /* 0x000fce0000000000 */
[----:B--2---:R-:W-:Y:S05]  /*03e0*/  CALL.ABS.NOINC R8 ;  /* 0x0000000008007343 */ /* 0x004fea0003c00000 */
.L_x_10:
[----:B------:R-:W-:Y:S05]  /*03f0*/  BSYNC.RECONVERGENT B6 ;  /* 0x0000000000067941 */ /* 0x000fea0003800200 */
.L_x_9:
[----:B------:R-:W-:Y:S01]  /*0400*/  ISETP.NE.AND P6, PT, R25, RZ, PT ;  /* 0x000000ff1900720c */ /* 0x000fe20003fc5270 */
[----:B------:R-:W-:Y:S01]  /*0410*/  BSSY.RECONVERGENT B6, `(.L_x_11) ;  /* 0x0000010000067945 */ /* 0x000fe20003800200 */
[----:B------:R-:W-:-:S11]  /*0420*/  VIADD R22, R16, 0x1 ;  /* 0x0000000110167836 */ /* 0x000fd60000000000 */
[----:B------:R-:W-:Y:S05]  /*0430*/  @P6 BRA `(.L_x_12) ;  /* 0x0000000000346947 */ /* 0x000fea0003800000 */
[----:B------:R-:W-:Y:S01]  /*0440*/  MOV R8, 0x0 ;  /* 0x0000000000087802 */ /* 0x000fe20000000f00 */
[----:B------:R-:W-:Y:S01]  /*0450*/  IMAD.MOV.U32 R11, RZ, RZ, R23 ;  /* 0x000000ffff0b7224 */ /* 0x000fe200078e0017 */
[----:B------:R-:W-:Y:S01]  /*0460*/  MOV R10, R17 ;  /* 0x00000011000a7202 */ /* 0x000fe20000000f00 */
[----:B------:R0:W-:Y:S01]  /*0470*/  STL [R1+0x8], R22 ;  /* 0x0000081601007387 */ /* 0x0001e20000100800 */
[----:B------:R-:W1:Y:S01]  /*0480*/  LDCU.64 UR4, c[0x4][0x10] ;  /* 0x01000200ff0477ac */ /* 0x000e620008000a00 */
[----:B------:R-:W-:Y:S01]  /*0490*/  MOV R6, R24 ;  /* 0x0000001800067202 */ /* 0x000fe20000000f00 */
[----:B------:R-:W2:Y:S01]  /*04a0*/  LDC.64 R8, c[0x4][R8] ;  /* 0x0100000008087b82 */ /* 0x000ea20000000a00 */
[----:B------:R0:W-:Y:S01]  /*04b0*/  STL.64 [R1], R10 ;  /* 0x0000000a01007387 */ /* 0x0001e20000100a00 */
[----:B------:R-:W-:Y:S02]  /*04c0*/  IMAD.MOV.U32 R7, RZ, RZ, R2 ;  /* 0x000000ffff077224 */ /* 0x000fe400078e0002 */
[----:B-1----:R-:W-:-:S02]  /*04d0*/  IMAD.U32 R4, RZ, RZ, UR4 ;  /* 0x00000004ff047e24 */ /* 0x002fc4000f8e00ff */
[----:B0-----:R-:W-:-:S07]  /*04e0*/  IMAD.U32 R5, RZ, RZ, UR5 ;  /* 0x00000005ff057e24 */ /* 0x001fce000f8e00ff */
[----:B------:R-:W-:-:S07]  /*04f0*/  LEPC R20, `(.L_x_12) ;  /* 0x000000001014794e */ /* 0x000fce0000000000 */
[----:B--2---:R-:W-:Y:S05]  /*0500*/  CALL.ABS.NOINC R8 ;  /* 0x0000000008007343 */ /* 0x004fea0003c00000 */
.L_x_12:
[----:B------:R-:W-:Y:S05]  /*0510*/  BSYNC.RECONVERGENT B6 ;  /* 0x0000000000067941 */ /* 0x000fea0003800200 */
.L_x_11:
[----:B------:R-:W-:Y:S01]  /*0520*/  ISETP.NE.AND P6, PT, R25, RZ, PT ;  /* 0x000000ff1900720c */ /* 0x000fe20003fc5270 */
[----:B------:R-:W-:Y:S01]  /*0530*/  IMAD.IADD R3, R19, 0x1, R26 ;  /* 0x0000000113037824 */ /* 0x000fe200078e021a */
[----:B------:R-:W-:Y:S01]  /*0540*/  BSSY.RECONVERGENT B6, `(.L_x_13) ;  /* 0x0000013000067945 */ /* 0x000fe20003800200 */
[C---:B------:R-:W-:Y:S02]  /*0550*/  VIADD R26, R16.reuse, 0x2 ;  /* 0x00000002101a7836 */ /* 0x040fe40000000000 */
[----:B------:R-:W-:-:S05]  /*0560*/  IMAD R0, R16, 0x2, R3 ;  /* 0x0000000210007824 */ /* 0x000fca00078e0203 */
[----:B------:R-:W-:-:S05]  /*0570*/  IADD3 R3, PT, PT, R0, R19, RZ ;  /* 0x0000001300037210 */ /* 0x000fca0007ffe0ff */
[----:B------:R-:W-:Y:S01]  /*0580*/  IMAD R22, R22, 0x2, R3 ;  /* 0x0000000216167824 */ /* 0x000fe200078e0203 */
[----:B------:R-:W-:Y:S06]  /*0590*/  @P6 BRA `(.L_x_14) ;  /* 0x0000000000346947 */ /* 0x000fec0003800000 */
[----:B------:R-:W-:Y:S01]  /*05a0*/  MOV R8, 0x0 ;  /* 0x0000000000087802 */ /* 0x000fe20000000f00 */
[----:B------:R-:W-:Y:S01]  /*05b0*/  IMAD.MOV.U32 R10, RZ, RZ, R17 ;  /* 0x000000ffff0a7224 */ /* 0x000fe200078e0011 */
[----:B------:R-:W-:Y:S01]  /*05c0*/  MOV R11, R23 ;  /* 0x00000017000b7202 */ /* 0x000fe20000000f00 */
[----:B------:R0:W-:Y:S01]  /*05d0*/  STL [R1+0x8], R26 ;  /* 0x0000081a01007387 */ /* 0x0001e20000100800 */
[----:B------:R-:W1:Y:S01]  /*05e0*/  LDCU.64 UR4, c[0x4][0x10] ;  /* 0x01000200ff0477ac */ /* 0x000e620008000a00 */
[----:B------:R-:W-:Y:S01]  /*05f0*/  IMAD.MOV.U32 R6, RZ, RZ, R24 ;  /* 0x000000ffff067224 */ /* 0x000fe200078e0018 */
[----:B------:R-:W2:Y:S01]  /*0600*/  LDC.64 R8, c[0x4][R8] ;  /* 0x0100000008087b82 */ /* 0x000ea20000000a00 */
[----:B------:R0:W-:Y:S01]  /*0610*/  STL.64 [R1], R10 ;  /* 0x0000000a01007387 */ /* 0x0001e20000100a00 */
[----:B------:R-:W-:Y:S01]  /*0620*/  MOV R7, R2 ;  /* 0x0000000200077202 */ /* 0x000fe20000000f00 */
[----:B-1----:R-:W-:Y:S02]  /*0630*/  IMAD.U32 R4, RZ, RZ, UR4 ;  /* 0x00000004ff047e24 */ /* 0x002fe4000f8e00ff */
[----:B0-----:R-:W-:-:S07]  /*0640*/  IMAD.U32 R5, RZ, RZ, UR5 ;  /* 0x00000005ff057e24 */ /* 0x001fce000f8e00ff */
[----:B------:R-:W-:-:S07]  /*0650*/  LEPC R20, `(.L_x_14) ;  /* 0x000000001014794e */ /* 0x000fce0000000000 */
[----:B--2---:R-:W-:Y:S05]  /*0660*/  CALL.ABS.NOINC R8 ;  /* 0x0000000008007343 */ /* 0x004fea0003c00000 */
.L_x_14:
[----:B------:R-:W-:Y:S05]  /*0670*/  BSYNC.RECONVERGENT B6 ;  /* 0x0000000000067941 */ /* 0x000fea0003800200 */
.L_x_13:
[----:B------:R-:W-:Y:S01]  /*0680*/  ISETP.NE.AND P6, PT, R25, RZ, PT ;  /* 0x000000ff1900720c */ /* 0x000fe20003fc5270 */
[----:B------:R-:W-:Y:S01]  /*0690*/  IMAD.IADD R3, R22, 0x1, R19 ;  /* 0x0000000116037824 */ /* 0x000fe200078e0213 */
[----:B------:R-:W-:Y:S01]  /*06a0*/  BSSY.RECONVERGENT B6, `(.L_x_15) ;  /* 0x0000011000067945 */ /* 0x000fe20003800200 */
[----:B------:R-:W-:Y:S02]  /*06b0*/  VIADD R22, R16, 0x3 ;  /* 0x0000000310167836 */ /* 0x000fe40000000000 */
[----:B------:R-:W-:-:S08]  /*06c0*/  IMAD R26, R26, 0x2, R3 ;  /* 0x000000021a1a7824 */ /* 0x000fd000078e0203 */
        /* <DEDUP_REMOVED lines=14> */
.L_x_16:
[----:B------:R-:W-:Y:S05]  /*07b0*/  BSYNC.RECONVERGENT B6 ;  /* 0x0000000000067941 */ /* 0x000fea0003800200 */
.L_x_15:
[----:B------:R-:W-:Y:S01]  /*07c0*/  ISETP.NE.AND P6, PT, R25, RZ, PT ;  /* 0x000000ff1900720c */ /* 0x000fe20003fc5270 */
[----:B------:R-:W-:Y:S01]  /*07d0*/  IMAD.IADD R3, R26, 0x1, R19 ;  /* 0x000000011a037824 */ /* 0x000fe200078e0213 */
[----:B------:R-:W-:Y:S01]  /*07e0*/  BSSY.RECONVERGENT B6, `(.L_x_17) ;  /* 0x0000011000067945 */ /* 0x000fe20003800200 */
[----:B------:R-:W-:-:S03]  /*07f0*/  VIADD R26, R16, 0x4 ;  /* 0x00000004101a7836 */ /* 0x000fc60000000000 */
[----:B------:R-:W-:-:S07]  /*0800*/  LEA R22, R22, R3, 0x1 ;  /* 0x0000000316167211 */ /* 0x000fce00078e08ff */
[----:B------:R-:W-:Y:S05]  /*0810*/  @P6 BRA `(.L_x_18) ;  /* 0x0000000000346947 */ /* 0x000fea0003800000 */
[----:B------:R-:W-:Y:S01]  /*0820*/  MOV R8, 0x0 ;  /* 0x0000000000087802 */ /* 0x000fe20000000f00 */
[----:B------:R-:W-:Y:S01]  /*0830*/  IMAD.MOV.U32 R10, RZ, RZ, R17 ;  /* 0x000000ffff0a7224 */ /* 0x000fe200078e0011 */
[----:B------:R0:W-:Y:S01]  /*0840*/  STL [R1+0x8], R26 ;  /* 0x0000081a01007387 */ /* 0x0001e20000100800 */
[----:B------:R-:W-:Y:S01]  /*0850*/  IMAD.MOV.U32 R11, RZ, RZ, R23 ;  /* 0x000000ffff0b7224 */ /* 0x000fe200078e0017 */
[----:B------:R-:W1:Y:S01]  /*0860*/  LDCU.64 UR4, c[0x4][0x10] ;  /* 0x01000200ff0477ac */ /* 0x000e620008000a00 */
[----:B------:R-:W-:Y:S01]  /*0870*/  IMAD.MOV.U32 R6, RZ, RZ, R24 ;  /* 0x000000ffff067224 */ /* 0x000fe200078e0018 */
[----:B------:R-:W2:Y:S01]  /*0880*/  LDC.64 R8, c[0x4][R8] ;  /* 0x0100000008087b82 */ /* 0x000ea20000000a00 */
[----:B------:R-:W-:Y:S01]  /*0890*/  IMAD.MOV.U32 R7, RZ, RZ, R2 ;  /* 0x000000ffff077224 */ /* 0x000fe200078e0002 */
[----:B------:R0:W-:Y:S01]  /*08a0*/  STL.64 [R1], R10 ;  /* 0x0000000a01007387 */ /* 0x0001e20000100a00 */
[----:B-1----:R-:W-:Y:S01]  /*08b0*/  IMAD.U32 R4, RZ, RZ, UR4 ;  /* 0x00000004ff047e24 */ /* 0x002fe2000f8e00ff */
[----:B0-----:R-:W-:-:S07]  /*08c0*/  MOV R5, UR5 ;  /* 0x0000000500057c02 */ /* 0x001fce0008000f00 */
[----:B------:R-:W-:-:S07]  /*08d0*/  LEPC R20, `(.L_x_18) ;  /* 0x000000001014794e */ /* 0x000fce0000000000 */
[----:B--2---:R-:W-:Y:S05]  /*08e0*/  CALL.ABS.NOINC R8 ;  /* 0x0000000008007343 */ /* 0x004fea0003c00000 */
.L_x_18:
[----:B------:R-:W-:Y:S05]  /*08f0*/  BSYNC.RECONVERGENT B6 ;  /* 0x0000000000067941 */ /* 0x000fea0003800200 */
.L_x_17:
[----:B------:R-:W-:Y:S01]  /*0900*/  ISETP.NE.AND P6, PT, R25, RZ, PT ;  /* 0x000000ff1900720c */ /* 0x000fe20003fc5270 */
[----:B------:R-:W-:Y:S01]  /*0910*/  IMAD.IADD R3, R22, 0x1, R19 ;  /* 0x0000000116037824 */ /* 0x000fe200078e0213 */
[----:B------:R-:W-:Y:S01]  /*0920*/  BSSY.RECONVERGENT B6, `(.L_x_19) ;  /* 0x0000011000067945 */ /* 0x000fe20003800200 */
[----:B------:R-:W-:Y:S02]  /*0930*/  IADD3 R22, PT, PT, R16, 0x5, RZ ;  /* 0x0000000510167810 */ /* 0x000fe40007ffe0ff */
[----:B------:R-:W-:-:S08]  /*0940*/  IMAD R26, R26, 0x2, R3 ;  /* 0x000000021a1a7824 */ /* 0x000fd000078e0203 */
        /* <DEDUP_REMOVED lines=10> */
[----:B-1----:R-:W-:Y:S01]  /*09f0*/  MOV R4, UR4 ;  /* 0x0000000400047c02 */ /* 0x002fe20008000f00 */
[----:B0-----:R-:W-:-:S07]  /*0a00*/  IMAD.U32 R5, RZ, RZ, UR5 ;  /* 0x00000005ff057e24 */ /* 0x001fce000f8e00ff */
[----:B------:R-:W-:-:S07]  /*0a10*/  LEPC R20, `(.L_x_20) ;  /* 0x000000001014794e */ /* 0x000fce0000000000 */
[----:B--2---:R-:W-:Y:S05]  /*0a20*/  CALL.ABS.NOINC R8 ;  /* 0x0000000008007343 */ /* 0x004fea0003c00000 */
.L_x_20:
[----:B------:R-:W-:Y:S05]  /*0a30*/  BSYNC.RECONVERGENT B6 ;  /* 0x0000000000067941 */ /* 0x000fea0003800200 */
.L_x_19:
[----:B------:R-:W-:Y:S01]  /*0a40*/  ISETP.NE.AND P6, PT, R25, RZ, PT ;  /* 0x000000ff1900720c */ /* 0x000fe20003fc5270 */
[----:B------:R-:W-:Y:S01]  /*0a50*/  BSSY.RECONVERGENT B6, `(.L_x_21) ;  /* 0x0000012000067945 */ /* 0x000fe20003800200 */
[----:B------:R-:W-:Y:S01]  /*0a60*/  IADD3 R3, PT, PT, R26, R19, RZ ;  /* 0x000000131a037210 */ /* 0x000fe20007ffe0ff */
[----:B------:R-:W-:-:S04]  /*0a70*/  VIADD R26, R16, 0x6 ;  /* 0x00000006101a7836 */ /* 0x000fc80000000000 */
[----:B------:R-:W-:-:S06]  /*0a80*/  IMAD R22, R22, 0x2, R3 ;  /* 0x0000000216167824 */ /* 0x000fcc00078e0203 */
[----:B------:R-:W-:Y:S05]  /*0a90*/  @P6 BRA `(.L_x_22) ;  /* 0x0000000000346947 */ /* 0x000fea0003800000 */
        /* <DEDUP_REMOVED lines=13> */
.L_x_22:
[----:B------:R-:W-:Y:S05]  /*0b70*/  BSYNC.RECONVERGENT B6 ;  /* 0x0000000000067941 */ /* 0x000fea0003800200 */
.L_x_21:
        /* <DEDUP_REMOVED lines=19> */
.L_x_24:
[----:B------:R-:W-:Y:S05]  /*0cb0*/  BSYNC.RECONVERGENT B6 ;  /* 0x0000000000067941 */ /* 0x000fea0003800200 */
.L_x_23:
[----:B------:R-:W-:Y:S02]  /*0cc0*/  VIADD R16, R16, 0x8 ;  /* 0x0000000810107836 */ /* 0x000fe40000000000 */
[----:B------:R-:W-:-:S03]  /*0cd0*/  IMAD.IADD R3, R26, 0x1, R19 ;  /* 0x000000011a037824 */ /* 0x000fc600078e0213 */
[----:B------:R-:W-:Y:S02]  /*0ce0*/  ISETP.NE.AND P0, PT, R16, R27, PT ;  /* 0x0000001b1000720c */ /* 0x000fe40003f05270 */
[----:B------:R-:W-:-:S11]  /*0cf0*/  LEA R26, R22, R3, 0x1 ;  /* 0x00000003161a7211 */ /* 0x000fd600078e08ff */
[----:B------:R-:W-:Y:S05]  /*0d00*/  @P0 BRA `(.L_x_25) ;  /* 0xfffffff400780947 */ /* 0x000fea000383ffff */
[----:B------:R-:W-:Y:S05]  /*0d10*/  BSYNC.RECONVERGENT B7 ;  /* 0x0000000000077941 */ /* 0x000fea0003800200 */
.L_x_8:
[----:B------:R-:W-:-:S07]  /*0d20*/  IMAD.MOV.U32 R22, RZ, RZ, R27 ;  /* 0x000000ffff167224 */ /* 0x000fce00078e001b */
.L_x_7:
[----:B------:R-:W-:Y:S05]  /*0d30*/  BSYNC.RECONVERGENT B8 ;  /* 0x0000000000087941 */ /* 0x000fea0003800200 */
.L_x_6:
[----:B------:R-:W-:-:S04]  /*0d40*/  LOP3.LUT R0, R23, 0x7, RZ, 0xc0, !PT ;  /* 0x0000000717007812 */ /* 0x000fc800078ec0ff */
[----:B------:R-:W-:-:S13]  /*0d50*/  ISETP.NE.AND P0, PT, R0, RZ, PT ;  /* 0x000000ff0000720c */ /* 0x000fda0003f05270 */
[----:B------:R-:W-:Y:S05]  /*0d60*/  @!P0 BRA `(.L_x_5) ;  /* 0x0000000800708947 */ /* 0x000fea0003800000 */
[----:B------:R-:W-:Y:S01]  /*0d70*/  VIADD R0, R0, 0xffffffff ;  /* 0xffffffff00007836 */ /* 0x000fe20000000000 */
[----:B------:R-:W-:Y:S04]  /*0d80*/  BSSY.RECONVERGENT B7, `(.L_x_26) ;  /* 0x0000054000077945 */ /* 0x000fe80003800200 */
[----:B------:R-:W-:-:S13]  /*0d90*/  ISETP.GE.U32.AND P0, PT, R0, 0x3, PT ;  /* 0x000000030000780c */ /* 0x000fda0003f06070 */
[----:B------:R-:W-:Y:S05]  /*0da0*/  @!P0 BRA `(.L_x_27) ;  /* 0x0000000400448947 */ /* 0x000fea0003800000 */
[----:B------:R-:W-:Y:S01]  /*0db0*/  ISETP.NE.AND P0, PT, R25, RZ, PT ;  /* 0x000000ff1900720c */ /* 0x000fe20003f05270 */
[----:B------:R-:W-:Y:S03]  /*0dc0*/  BSSY.RECONVERGENT B6, `(.L_x_28) ;  /* 0x0000010000067945 */ /* 0x000fe60003800200 */
[----:B------:R-:W-:-:S09]  /*0dd0*/  P2R R0, PR, RZ, 0x1 ;  /* 0x00000001ff007803 */ /* 0x000fd20000000000 */
        /* <DEDUP_REMOVED lines=14> */
.L_x_29:
[----:B------:R-:W-:Y:S05]  /*0ec0*/  BSYNC.RECONVERGENT B6 ;  /* 0x0000000000067941 */ /* 0x000fea0003800200 */
.L_x_28:
[----:B------:R-:W-:Y:S01]  /*0ed0*/  ISETP.NE.AND P6, PT, R25, RZ, PT ;  /* 0x000000ff1900720c */ /* 0x000fe20003fc5270 */
[----:B------:R-:W-:Y:S01]  /*0ee0*/  BSSY.RECONVERGENT B6, `(.L_x_30) ;  /* 0x0000010000067945 */ /* 0x000fe20003800200 */
[----:B------:R-:W-:-:S11]  /*0ef0*/  VIADD R16, R22, 0x1 ;  /* 0x0000000116107836 */ /* 0x000fd60000000000 */
        /* <DEDUP_REMOVED lines=14> */
.L_x_31:
[----:B------:R-:W-:Y:S05]  /*0fe0*/  BSYNC.RECONVERGENT B6 ;  /* 0x0000000000067941 */ /* 0x000fea0003800200 */
.L_x_30:
[----:B------:R-:W-:Y:S01]  /*0ff0*/  ISETP.NE.AND P6, PT, R25, RZ, PT ;  /* 0x000000ff1900720c */ /* 0x000fe20003fc5270 */
[----:B------:R-:W-:Y:S01]  /*1000*/  BSSY.RECONVERGENT B6, `(.L_x_32) ;  /* 0x0000014000067945 */ /* 0x000fe20003800200 */
[----:B------:R-:W-:Y:S01]  /*1010*/  IADD3 R3, PT, PT, R26, R19, RZ ;  /* 0x000000131a037210 */ /* 0x000fe20007ffe0ff */
[----:B------:R-:W-:-:S04]  /*1020*/  VIADD R26, R22, 0x2 ;  /* 0x00000002161a7836 */ /* 0x000fc80000000000 */
[----:B------:R-:W-:-:S04]  /*1030*/  IMAD R0, R22, 0x2, R3 ;  /* 0x0000000216007824 */ /* 0x000fc800078e0203 */
[----:B------:R-:W-:-:S05]  /*1040*/  IMAD.IADD R3, R0, 0x1, R19 ;  /* 0x0000000100037824 */ /* 0x000fca00078e0213 */
[----:B------:R-:W-:Y:S01]  /*1050*/  LEA R16, R16, R3, 0x1 ;  /* 0x0000000310107211 */ /* 0x000fe200078e08ff */
[----:B------:R-:W-:Y:S06]  /*1060*/  @P6 BRA `(.L_x_33) ;  /* 0x0000000000346947 */ /* 0x000fec0003800000 */
        /* <DEDUP_REMOVED lines=13> */
.L_x_33:
[----:B------:R-:W-:Y:S05]  /*1140*/  BSYNC.RECONVERGENT B6 ;  /* 0x0000000000067941 */ /* 0x000fea0003800200 */
.L_x_32:
        /* <DEDUP_REMOVED lines=19> */
.L_x_35:
[----:B------:R-:W-:Y:S05]  /*1280*/  BSYNC.RECONVERGENT B6 ;  /* 0x0000000000067941 */ /* 0x000fea0003800200 */
.L_x_34:
[----:B------:R-:W-:Y:S01]  /*1290*/  IADD3 R3, PT, PT, R26, R19, RZ ;  /* 0x000000131a037210 */ /* 0x000fe20007ffe0ff */
[----:B------:R-:W-:-:S04]  /*12a0*/  VIADD R22, R22, 0x4 ;  /* 0x0000000416167836 */ /* 0x000fc80000000000 */
[----:B------:R-:W-:-:S07]  /*12b0*/  IMAD R26, R16, 0x2, R3 ;  /* 0x00000002101a7824 */ /* 0x000fce00078e0203 */
.L_x_27:
[----:B------:R-:W-:Y:S05]  /*12c0*/  BSYNC.RECONVERGENT B7 ;  /* 0x0000000000077941 */ /* 0x000fea0003800200 */
.L_x_26:
[----:B------:R-:W-:-:S04]  /*12d0*/  LOP3.LUT R0, R23, 0x3, RZ, 0xc0, !PT ;  /* 0x0000000317007812 */ /* 0x000fc800078ec0ff */
[----:B------:R-:W-:-:S13]  /*12e0*/  ISETP.NE.AND P0, PT, R0, RZ, PT ;  /* 0x000000ff0000720c */ /* 0x000fda0003f05270 */
[----:B------:R-:W-:Y:S05]  /*12f0*/  @!P0 BRA `(.L_x_5) ;  /* 0x00000004000c8947 */ /* 0x000fea0003800000 */
[----:B------:R-:W-:Y:S01]  /*1300*/  VIADD R0, R0, 0xffffffff ;  /* 0xffffffff00007836 */ /* 0x000fe20000000000 */
[----:B------:R-:W-:Y:S04]  /*1310*/  BSSY.RECONVERGENT B7, `(.L_x_36) ;  /* 0x000002c000077945 */ /* 0x000fe80003800200 */
[----:B------:R-:W-:-:S13]  /*1320*/  ISETP.NE.AND P0, PT, R0, RZ, PT ;  /* 0x000000ff0000720c */ /* 0x000fda0003f05270 */
        /* <DEDUP_REMOVED lines=18> */
.L_x_39:
[----:B------:R-:W-:Y:S05]  /*1450*/  BSYNC.RECONVERGENT B6 ;  /* 0x0000000000067941 */ /* 0x000fea0003800200 */
.L_x_38:
        /* <DEDUP_REMOVED lines=17> */
.L_x_41:
[----:B------:R-:W-:Y:S05]  /*1570*/  BSYNC.RECONVERGENT B6 ;  /* 0x0000000000067941 */ /* 0x000fea0003800200 */
.L_x_40:
[----:B------:R-:W-:-:S04]  /*1580*/  IMAD.IADD R3, R26, 0x1, R19 ;  /* 0x000000011a037824 */ /* 0x000fc800078e0213 */
[C---:B------:R-:W-:Y:S01]  /*1590*/  IMAD R0, R22.reuse, 0x2, R3 ;  /* 0x0000000216007824 */ /* 0x040fe200078e0203 */
[----:B------:R-:W-:-:S03]  /*15a0*/  IADD3 R22, PT, PT, R22, 0x2, RZ ;  /* 0x0000000216167810 */ /* 0x000fc60007ffe0ff */
[----:B------:R-:W-:-:S04]  /*15b0*/  IMAD.IADD R3, R0, 0x1, R19 ;  /* 0x0000000100037824 */ /* 0x000fc800078e0213 */
[----:B------:R-:W-:-:S07]  /*15c0*/  IMAD R26, R16, 0x2, R3 ;  /* 0x00000002101a7824 */ /* 0x000fce00078e0203 */
.L_x_37:
[----:B------:R-:W-:Y:S05]  /*15d0*/  BSYNC.RECONVERGENT B7 ;  /* 0x0000000000077941 */ /* 0x000fea0003800200 */
.L_x_36:
[----:B------:R-:W-:-:S13]  /*15e0*/  LOP3.LUT P0, RZ, R23, 0x1, RZ, 0xc0, !PT ;  /* 0x0000000117ff7812 */ /* 0x000fda000780c0ff */
[----:B------:R-:W-:Y:S05]  /*15f0*/  @!P0 BRA `(.L_x_5) ;  /* 0x00000000004c8947 */ /* 0x000fea0003800000 */
[----:B------:R-:W-:Y:S01]  /*1600*/  ISETP.NE.AND P0, PT, R25, RZ, PT ;  /* 0x000000ff1900720c */ /* 0x000fe20003f05270 */
[----:B------:R-:W-:-:S12]  /*1610*/  BSSY.RECONVERGENT B6, `(.L_x_42) ;  /* 0x000000f000067945 */ /* 0x000fd80003800200 */
        /* <DEDUP_REMOVED lines=14> */
.L_x_43:
[----:B------:R-:W-:Y:S05]  /*1700*/  BSYNC.RECONVERGENT B6 ;  /* 0x0000000000067941 */ /* 0x000fea0003800200 */
.L_x_42:
[----:B------:R-:W-:-:S05]  /*1710*/  IADD3 R3, PT, PT, R26, R19, RZ ;  /* 0x000000131a037210 */ /* 0x000fca0007ffe0ff */
[----:B------:R-:W-:-:S07]  /*1720*/  IMAD R26, R22, 0x2, R3 ;  /* 0x00000002161a7824 */ /* 0x000fce00078e0203 */
.L_x_5:
[----:B------:R-:W-:Y:S05]  /*1730*/  BSYNC.RECONVERGENT B9 ;  /* 0x0000000000097941 */ /* 0x000fea0003800200 */
.L_x_4:
[----:B------:R-:W-:-:S05]  /*1740*/  VIADD R19, R19, 0x1 ;  /* 0x0000000113137836 */ /* 0x000fca0000000000 */
[----:B------:R-:W-:-:S13]  /*1750*/  ISETP.NE.AND P0, PT, R19, R18, PT ;  /* 0x000000121300720c */ /* 0x000fda0003f05270 */
[----:B------:R-:W-:Y:S05]  /*1760*/  @P0 BRA `(.L_x_44) ;  /* 0xffffffe8007c0947 */ /* 0x000fea000383ffff */
.L_x_1:
[----:B------:R-:W-:Y:S05]  /*1770*/  BSYNC.RECONVERGENT B10 ;  /* 0x00000000000a7941 */ /* 0x000fea0003800200 */
.L_x_0:
        /* <DEDUP_REMOVED lines=8> */
[----:B------:R1:W-:Y:S01]  /*1800*/  STL.64 [R1], R16 ;  /* 0x0000001001007387 */ /* 0x0003e20000100a00 */
[----:B------:R-:W2:Y:S01]  /*1810*/  LDC.64 R8, c[0x4][R8] ;  /* 0x0100000008087b82 */ /* 0x000ea20000000a00 */
[----:B0-----:R-:W-:Y:S01]  /*1820*/  MOV R4, UR4 ;  /* 0x0000000400047c02 */ /* 0x001fe20008000f00 */
[----:B-1----:R-:W-:-:S07]  /*1830*/  IMAD.U32 R5, RZ, RZ, UR5 ;  /* 0x00000005ff057e24 */ /* 0x002fce000f8e00ff */
[----:B------:R-:W-:-:S07]  /*1840*/  LEPC R20, `(.L_x_46) ;  /* 0x000000001014794e */ /* 0x000fce0000000000 */
[----:B--2--5:R-:W-:Y:S05]  /*1850*/  CALL.ABS.NOINC R8 ;  /* 0x0000000008007343 */ /* 0x024fea0003c00000 */
.L_x_46:
[----:B------:R-:W-:Y:S05]  /*1860*/  BSYNC.RECONVERGENT B6 ;  /* 0x0000000000067941 */ /* 0x000fea0003800200 */
.L_x_45:
[----:B------:R-:W0:Y:S01]  /*1870*/  S2R R3, SR_TID.X ;  /* 0x0000000000037919 */ /* 0x000e220000002100 */
[----:B------:R-:W0:Y:S01]  /*1880*/  LDC.64 R4, c[0x0][0x388] ;  /* 0x0000e200ff047b82 */ /* 0x000e220000000a00 */
[----:B------:R-:W-:Y:S01]  /*1890*/  ISETP.GE.AND P0, PT, R18, 0x1, PT ;  /* 0x000000011200780c */ /* 0x000fe20003f06270 */
[----:B------:R-:W-:Y:S01]  /*18a0*/  BSSY.RECONVERGENT B11, `(.L_x_47) ;  /* 0x000015b0000b7945 */ /* 0x000fe20003800200 */
[----:B0-----:R-:W-:-:S05]  /*18b0*/  IMAD.WIDE.U32 R4, R3, 0x4, R4 ;  /* 0x0000000403047825 */ /* 0x001fca00078e0004 */
[----:B------:R0:W-:Y:S06]  /*18c0*/  STG.E desc[UR36][R4.64], R26 ;  /* 0x0000001a04007986 */ /* 0x0001ec000c101924 */
[----:B------:R-:W-:Y:S05]  /*18d0*/  @!P0 BRA `(.L_x_48) ;  /* 0x00000014005c8947 */ /* 0x000fea0003800000 */
[----:B------:R-:W-:-:S07]  /*18e0*/  HFMA2 R19, -RZ, RZ, 0, 0 ;  /* 0x00000000ff137431 */ /* 0x000fce00000001ff */
.L_x_88:
[----:B------:R-:W-:Y:S01]  /*18f0*/  ISETP.NE.AND P0, PT, R25, RZ, PT ;  /* 0x000000ff1900720c */ /* 0x000fe20003f05270 */
[----:B------:R-:W-:Y:S03]  /*1900*/  BSSY.RECONVERGENT B6, `(.L_x_49) ;  /* 0x000000e000067945 */ /* 0x000fe60003800200 */
[----:B------:R-:W-:-:S09]  /*1910*/  P2R R0, PR, RZ, 0x1 ;  /* 0x00000001ff007803 */ /* 0x000fd20000000000 */
[----:B------:R-:W-:Y:S05]  /*1920*/  @P0 BRA `(.L_x_50) ;  /* 0x00000000002c0947 */ /* 0x000fea0003800000 */
[----:B------:R-:W-:Y:S01]  /*1930*/  MOV R8, 0x0 ;  /* 0x0000000000087802 */ /* 0x000fe20000000f00 */
[----:B------:R-:W-:Y:S01]  /*1940*/  IMAD.MOV.U32 R16, RZ, RZ, 0x1 ;  /* 0x00000001ff107424 */ /* 0x000fe200078e00ff */
[----:B------:R-:W0:Y:S01]  /*1950*/  LDCU.64 UR4, c[0x4][0x8] ;  /* 0x01000100ff0477ac */ /* 0x000e220008000a00 */
[----:B------:R-:W-:Y:S01]  /*1960*/  MOV R6, R24 ;  /* 0x0000001800067202 */ /* 0x000fe20000000f00 */
[----:B------:R-:W-:Y:S02]  /*1970*/  IMAD.MOV.U32 R7, RZ, RZ, R2 ;  /* 0x000000ffff077224 */ /* 0x000fe400078e0002 */
[----:B------:R1:W-:Y:S01]  /*1980*/  STL.128 [R1], R16 ;  /* 0x0000001001007387 */ /* 0x0003e20000100c00 */
[----:B------:R-:W2:Y:S01]  /*1990*/  LDC.64 R8, c[0x4][R8] ;  /* 0x0100000008087b82 */ /* 0x000ea20000000a00 */
[----:B0-----:R-:W-:Y:S02]  /*19a0*/  IMAD.U32 R4, RZ, RZ, UR4 ;  /* 0x00000004ff047e24 */ /* 0x001fe4000f8e00ff */
[----:B-1----:R-:W-:-:S07]  /*19b0*/  IMAD.U32 R5, RZ, RZ, UR5 ;  /* 0x00000005ff057e24 */ /* 0x002fce000f8e00ff */
[----:B------:R-:W-:-:S07]  /*19c0*/  LEPC R20, `(.L_x_50) ;  /* 0x000000001014794e */ /* 0x000fce0000000000 */
[----:B--2--5:R-:W-:Y:S05]  /*19d0*/  CALL.ABS.NOINC R8 ;  /* 0x0000000008007343 */ /* 0x024fea0003c00000 */
.L_x_50:
[----:B------:R-:W-:Y:S05]  /*19e0*/  BSYNC.RECONVERGENT B6 ;  /* 0x0000000000067941 */ /* 0x000fea0003800200 */
.L_x_49:
[----:B-----5:R-:W-:Y:S01]  /*19f0*/  ISETP.GE.AND P0, PT, R23, 0x1, PT ;  /* 0x000000011700780c */ /* 0x020fe20003f06270 */
[----:B------:R-:W-:-:S12]  /*1a00*/  BSSY.RECONVERGENT B10, `(.L_x_51) ;  /* 0x00001410000a7945 */ /* 0x000fd80003800200 */
[----:B------:R-:W-:Y:S05]  /*1a10*/  @!P0 BRA `(.L_x_52) ;  /* 0x0000001000fc8947 */ /* 0x000fea0003800000 */
[----:B------:R-:W-:Y:S01]  /*1a20*/  VIADD R0, R23, 0xffffffff ;  /* 0xffffffff17007836 */ /* 0x000fe20000000000 */
[----:B------:R-:W-:Y:S01]  /*1a30*/  BSSY.RECONVERGENT B9, `(.L_x_53) ;  /* 0x00000a0000097945 */ /* 0x000fe20003800200 */
[----:B------:R-:W-:-:S03]  /*1a40*/  IMAD.MOV.U32 R22, RZ, RZ, RZ ;  /* 0x000000ffff167224 */ /* 0x000fc600078e00ff */
[----:B------:R-:W-:-:S13]  /*1a50*/  ISETP.GE.U32.AND P0, PT, R0, 0x7, PT ;  /* 0x000000070000780c */ /* 0x000fda0003f06070 */
[----:B------:R-:W-:Y:S05]  /*1a60*/  @!P0 BRA `(.L_x_54) ;  /* 0x0000000800708947 */ /* 0x000fea0003800000 */
[----:B------:R-:W-:Y:S01]  /*1a70*/  LOP3.LUT R22, R23, 0x7ffffff8, RZ, 0xc0, !PT ;  /* 0x7ffffff817167812 */ /* 0x000fe200078ec0ff */
[----:B------:R-:W-:Y:S01]  /*1a80*/  HFMA2 R16, -RZ, RZ, 0, 1.78813934326171875e-07 ;  /* 0x00000003ff107431 */ /* 0x000fe200000001ff */
[----:B------:R-:W-:Y:S01]  /*1a90*/  BSSY.RECONVERGENT B8, `(.L_x_55) ;  /* 0x0000098000087945 */ /* 0x000fe20003800200 */
[----:B------:R-:W-:Y:S02]  /*1aa0*/  IMAD.MOV.U32 R28, RZ, RZ, 0x8 ;  /* 0x00000008ff1c7424 */ /* 0x000fe400078e00ff */
[----:B------:R-:W-:-:S07]  /*1ab0*/  IMAD.MOV R22, RZ, RZ, -R22 ;  /* 0x000000ffff167224 */ /* 0x000fce00078e0a16 */
.L_x_69:
[----:B------:R-:W-:Y:S01]  /*1ac0*/  ISETP.NE.AND P0, PT, R25, RZ, PT ;  /* 0x000000ff1900720c */ /* 0x000fe20003f05270 */
[----:B------:R-:W-:-:S12]  /*1ad0*/  BSSY.RECONVERGENT B6, `(.L_x_56) ;  /* 0x000001e000067945 */ /* 0x000fd80003800200 */
[----:B------:R-:W-:Y:S05]  /*1ae0*/  @P0 BRA `(.L_x_57) ;  /* 0x0000000000700947 */ /* 0x000fea0003800000 */
[----:B------:R-:W-:Y:S01]  /*1af0*/  MOV R8, 0x0 ;  /* 0x0000000000087802 */ /* 0x000fe20000000f00 */
[----:B------:R-:W-:Y:S01]  /*1b00*/  IMAD.MOV.U32 R10, RZ, RZ, R17 ;  /* 0x000000ffff0a7224 */ /* 0x000fe200078e0011 */
[----:B------:R-:W-:Y:S01]  /*1b10*/  MOV R11, R23 ;  /* 0x00000017000b7202 */ /* 0x000fe20000000f00 */
[----:B------:R-:W-:Y:S01]  /*1b20*/  VIADD R0, R16, 0xfffffffd ;  /* 0xfffffffd10007836 */ /* 0x000fe20000000000 */
[----:B------:R-:W0:Y:S01]  /*1b30*/  LDCU.64 UR4, c[0x4][0x10] ;  /* 0x01000200ff0477ac */ /* 0x000e220008000a00 */
[----:B------:R-:W-:Y:S01]  /*1b40*/  MOV R6, R24 ;  /* 0x0000001800067202 */ /* 0x000fe20000000f00 */
[----:B------:R-:W1:Y:S01]  /*1b50*/  LDC.64 R8, c[0x4][R8] ;  /* 0x0100000008087b82 */ /* 0x000e620000000a00 */
[----:B------:R2:W-:Y:S01]  /*1b60*/  STL.64 [R1], R10 ;  /* 0x0000000a01007387 */ /* 0x0005e20000100a00 */
[----:B------:R-:W-:-:S03]  /*1b70*/  IMAD.MOV.U32 R7, RZ, RZ, R2 ;  /* 0x000000ffff077224 */ /* 0x000fc600078e0002 */
[----:B------:R2:W-:Y:S01]  /*1b80*/  STL [R1+0x8], R0 ;  /* 0x0000080001007387 */ /* 0x0005e20000100800 */
[----:B0-----:R-:W-:Y:S02]  /*1b90*/  IMAD.U32 R4, RZ, RZ, UR4 ;  /* 0x00000004ff047e24 */ /* 0x001fe4000f8e00ff */
[----:B--2---:R-:W-:-:S07]  /*1ba0*/  IMAD.U32 R5, RZ, RZ, UR5 ;  /* 0x00000005ff057e24 */ /* 0x004fce000f8e00ff */
[----:B------:R-:W-:-:S07]  /*1bb0*/  LEPC R20, `(.L_x_58) ;  /* 0x000000001014794e */ /* 0x000fce0000000000 */
[----:B-1----:R-:W-:Y:S05]  /*1bc0*/  CALL.ABS.NOINC R8 ;  /* 0x0000000008007343 */ /* 0x002fea0003c00000 */
.L_x_58:
[----:B------:R-:W-:Y:S01]  /*1bd0*/  MOV R8, 0x0 ;  /* 0x0000000000087802 */ /* 0x000fe20000000f00 */
[----:B------:R-:W-:Y:S01]  /*1be0*/  IMAD.MOV.U32 R10, RZ, RZ, R17 ;  /* 0x000000ffff0a7224 */ /* 0x000fe200078e0011 */
[----:B------:R-:W-:Y:S01]  /*1bf0*/  IADD3 R0, PT, PT, R16, -0x2, RZ ;  /* 0xfffffffe10007810 */ /* 0x000fe20007ffe0ff */
[----:B------:R-:W-:Y:S01]  /*1c00*/  IMAD.MOV.U32 R11, RZ, RZ, R23 ;  /* 0x000000ffff0b7224 */ /* 0x000fe200078e0017 */
[----:B------:R-:W0:Y:S01]  /*1c10*/  LDCU.64 UR4, c[0x4][0x10] ;  /* 0x01000200ff0477ac */ /* 0x000e220008000a00 */
[----:B------:R-:W-:Y:S01]  /*1c20*/  IMAD.MOV.U32 R6, RZ, RZ, R24 ;  /* 0x000000ffff067224 */ /* 0x000fe200078e0018 */
[----:B------:R-:W1:Y:S01]  /*1c30*/  LDC.64 R8, c[0x4][R8] ;  /* 0x0100000008087b82 */ /* 0x000e620000000a00 */
[----:B------:R2:W-:Y:S01]  /*1c40*/  STL [R1+0x8], R0 ;  /* 0x0000080001007387 */ /* 0x0005e20000100800 */
[----:B------:R-:W-:-:S03]  /*1c50*/  MOV R7, R2 ;  /* 0x0000000200077202 */ /* 0x000fc60000000f00 */
[----:B------:R2:W-:Y:S01]  /*1c60*/  STL.64 [R1], R10 ;  /* 0x0000000a01007387 */ /* 0x0005e20000100a00 */
[----:B0-----:R-:W-:Y:S02]  /*1c70*/  IMAD.U32 R4, RZ, RZ, UR4 ;  /* 0x00000004ff047e24 */ /* 0x001fe4000f8e00ff */
[----:B--2---:R-:W-:-:S07]  /*1c80*/  IMAD.U32 R5, RZ, RZ, UR5 ;  /* 0x00000005ff057e24 */ /* 0x004fce000f8e00ff */
[----:B------:R-:W-:-:S07]  /*1c90*/  LEPC R20, `(.L_x_57) ;  /* 0x000000001014794e */ /* 0x000fce0000000000 */
[----:B-1----:R-:W-:Y:S05]  /*1ca0*/  CALL.ABS.NOINC R8 ;  /* 0x0000000008007343 */ /* 0x002fea0003c00000 */
.L_x_57:
[----:B------:R-:W-:Y:S05]  /*1cb0*/  BSYNC.RECONVERGENT B6 ;  /* 0x0000000000067941 */ /* 0x000fea0003800200 */
.L_x_56:
[----:B------:R-:W-:Y:S01]  /*1cc0*/  ISETP.NE.AND P6, PT, R25, RZ, PT ;  /* 0x000000ff1900720c */ /* 0x000fe20003fc5270 */
[----:B------:R-:W-:Y:S04]  /*1cd0*/  BSSY.RECONVERGENT B7, `(.L_x_59) ;  /* 0x0000033000077945 */ /* 0x000fe80003800200 */
[----:B------:R-:W-:Y:S08]  /*1ce0*/  BSSY.RELIABLE B6, `(.L_x_60) ;  /* 0x0000023000067945 */ /* 0x000ff00003800100 */
[----:B------:R-:W-:Y:S05]  /*1cf0*/  @P6 BRA `(.L_x_61) ;  /* 0x0000000000786947 */ /* 0x000fea0003800000 */
[----:B------:R-:W-:Y:S01]  /*1d00*/  MOV R8, 0x0 ;  /* 0x0000000000087802 */ /* 0x000fe20000000f00 */
[----:B------:R-:W-:Y:S01]  /*1d10*/  IMAD.MOV.U32 R10, RZ, RZ, R17 ;  /* 0x000000ffff0a7224 */ /* 0x000fe200078e0011 */
[----:B------:R-:W0:Y:S01]  /*1d20*/  LDCU.64 UR4, c[0x4][0x10] ;  /* 0x01000200ff0477ac */ /* 0x000e220008000a00 */
[----:B------:R-:W-:Y:S02]  /*1d30*/  IMAD.MOV.U32 R11, RZ, RZ, R23 ;  /* 0x000000ffff0b7224 */ /* 0x000fe400078e0017 */
[----:B------:R-:W-:Y:S01]  /*1d40*/  VIADD R0, R16, 0xffffffff ;  /* 0xffffffff10007836 */ /* 0x000fe20000000000 */
[----:B------:R-:W1:Y:S01]  /*1d50*/  LDC.64 R8, c[0x4][R8] ;  /* 0x0100000008087b82 */ /* 0x000e620000000a00 */
[----:B------:R-:W-:Y:S01]  /*1d60*/  IMAD.MOV.U32 R6, RZ, RZ, R24 ;  /* 0x000000ffff067224 */ /* 0x000fe200078e0018 */
[----:B------:R2:W-:Y:S01]  /*1d70*/  STL.64 [R1], R10 ;  /* 0x0000000a01007387 */ /* 0x0005e20000100a00 */
[----:B------:R-:W-:-:S03]  /*1d80*/  IMAD.MOV.U32 R7, RZ, RZ, R2 ;  /* 0x000000ffff077224 */ /* 0x000fc600078e0002 */
[----:B------:R2:W-:Y:S01]  /*1d90*/  STL [R1+0x8], R0 ;  /* 0x0000080001007387 */ /* 0x0005e20000100800 */
[----:B0-----:R-:W-:Y:S01]  /*1da0*/  MOV R4, UR4 ;  /* 0x0000000400047c02 */ /* 0x001fe20008000f00 */
[----:B------:R-:W-:-:S07]  /*1db0*/  IMAD.U32 R5, RZ, RZ, UR5 ;  /* 0x00000005ff057e24 */ /* 0x000fce000f8e00ff */
[----:B------:R-:W-:-:S07]  /*1dc0*/  LEPC R20, `(.L_x_62) ;  /* 0x000000001014794e */ /* 0x000fce0000000000 */
[----:B-12---:R-:W-:Y:S05]  /*1dd0*/  CALL.ABS.NOINC R8 ;  /* 0x0000000008007343 */ /* 0x006fea0003c00000 */
.L_x_62:
[----:B------:R-:W-:-:S13]  /*1de0*/  ISETP.NE.AND P6, PT, R25, RZ, PT ;  /* 0x000000ff1900720c */ /* 0x000fda0003fc5270 */
[----:B------:R-:W-:Y:S05]  /*1df0*/  @P6 BREAK.RELIABLE B6 ;  /* 0x0000000000066942 */ /* 0x000fea0003800100 */
        /* <DEDUP_REMOVED lines=14> */
.L_x_61:
[----:B------:R-:W-:-:S13]  /*1ee0*/  ISETP.NE.AND P6, PT, R25, RZ, PT ;  /* 0x000000ff1900720c */ /* 0x000fda0003fc5270 */
[----:B------:R-:W-:Y:S05]  /*1ef0*/  @P6 BREAK.RELIABLE B6 ;  /* 0x0000000000066942 */ /* 0x000fea0003800100 */
[----:B------:R-:W-:Y:S05]  /*1f00*/  @P6 BRA `(.L_x_63) ;  /* 0x00000000003c6947 */ /* 0x000fea0003800000 */
[----:B------:R-:W-:Y:S05]  /*1f10*/  BSYNC.RELIABLE B6 ;  /* 0x0000000000067941 */ /* 0x000fea0003800100 */
.L_x_60:
[----:B------:R-:W-:Y:S01]  /*1f20*/  MOV R8, 0x0 ;  /* 0x0000000000087802 */ /* 0x000fe20000000f00 */
[----:B------:R-:W-:Y:S01]  /*1f30*/  IMAD.MOV.U32 R10, RZ, RZ, R17 ;  /* 0x000000ffff0a7224 */ /* 0x000fe200078e0011 */
[----:B------:R-:W-:Y:S01]  /*1f40*/  IADD3 R0, PT, PT, R16, 0x1, RZ ;  /* 0x0000000110007810 */ /* 0x000fe20007ffe0ff */
        /* <DEDUP_REMOVED lines=11> */
.L_x_63:
[----:B------:R-:W-:Y:S05]  /*2000*/  BSYNC.RECONVERGENT B7 ;  /* 0x0000000000077941 */ /* 0x000fea0003800200 */
.L_x_59:
[C-C-:B0-----:R-:W-:Y:S01]  /*2010*/  IADD3 R26, PT, PT, R28.reuse, R26, R19.reuse ;  /* 0x0000001a1c1a7210 */ /* 0x141fe20007ffe013 */
[----:B------:R-:W-:Y:S01]  /*2020*/  BSSY.RECONVERGENT B6, `(.L_x_64) ;  /* 0x0000023000067945 */ /* 0x000fe20003800200 */
[----:B------:R-:W-:Y:S02]  /*2030*/  ISETP.NE.AND P6, PT, R25, RZ, PT ;  /* 0x000000ff1900720c */ /* 0x000fe40003fc5270 */
[----:B------:R-:W-:-:S04]  /*2040*/  IADD3 R26, PT, PT, R28, R26, R19 ;  /* 0x0000001a1c1a7210 */ /* 0x000fc80007ffe013 */
[----:B------:R-:W-:-:S04]  /*2050*/  IADD3 R26, PT, PT, R28, R26, R19 ;  /* 0x0000001a1c1a7210 */ /* 0x000fc80007ffe013 */
[----:B------:R-:W-:-:S04]  /*2060*/  IADD3 R26, PT, PT, R28, R26, R19 ;  /* 0x0000001a1c1a7210 */ /* 0x000fc80007ffe013 */
[----:B------:R-:W-:Y:S01]  /*2070*/  IADD3 R26, PT, PT, R26, -0x14, R19 ;  /* 0xffffffec1a1a7810 */ /* 0x000fe20007ffe013 */
[----:B------:R-:W-:Y:S06]  /*2080*/  @P6 BRA `(.L_x_65) ;  /* 0x0000000000706947 */ /* 0x000fec0003800000 */
        /* <DEDUP_REMOVED lines=14> */
.L_x_66:
[----:B------:R-:W-:Y:S01]  /*2170*/  MOV R8, 0x0 ;  /* 0x0000000000087802 */ /* 0x000fe20000000f00 */
[----:B------:R-:W-:Y:S01]  /*2180*/  IMAD.MOV.U32 R11, RZ, RZ, R23 ;  /* 0x000000ffff0b7224 */ /* 0x000fe200078e0017 */
[----:B------:R-:W-:Y:S01]  /*2190*/  MOV R10, R17 ;  /* 0x00000011000a7202 */ /* 0x000fe20000000f00 */
[----:B------:R-:W-:Y:S01]  /*21a0*/  VIADD R0, R16, 0x3 ;  /* 0x0000000310007836 */ /* 0x000fe20000000000 */
[----:B------:R-:W0:Y:S01]  /*21b0*/  LDCU.64 UR4, c[0x4][0x10] ;  /* 0x01000200ff0477ac */ /* 0x000e220008000a00 */
[----:B------:R-:W-:Y:S01]  /*21c0*/  IMAD.MOV.U32 R6, RZ, RZ, R24 ;  /* 0x000000ffff067224 */ /* 0x000fe200078e0018 */
[----:B------:R-:W1:Y:S01]  /*21d0*/  LDC.64 R8, c[0x4][R8] ;  /* 0x0100000008087b82 */ /* 0x000e620000000a00 */
[----:B------:R2:W-:Y:S01]  /*21e0*/  STL.64 [R1], R10 ;  /* 0x0000000a01007387 */ /* 0x0005e20000100a00 */
[----:B------:R-:W-:-:S03]  /*21f0*/  IMAD.MOV.U32 R7, RZ, RZ, R2 ;  /* 0x000000ffff077224 */ /* 0x000fc600078e0002 */
[----:B------:R2:W-:Y:S01]  /*2200*/  STL [R1+0x8], R0 ;  /* 0x0000080001007387 */ /* 0x0005e20000100800 */
[----:B0-----:R-:W-:Y:S01]  /*2210*/  IMAD.U32 R4, RZ, RZ, UR4 ;  /* 0x00000004ff047e24 */ /* 0x001fe2000f8e00ff */
[----:B--2---:R-:W-:-:S07]  /*2220*/  MOV R5, UR5 ;  /* 0x0000000500057c02 */ /* 0x004fce0008000f00 */
[----:B------:R-:W-:-:S07]  /*2230*/  LEPC R20, `(.L_x_65) ;  /* 0x000000001014794e */ /* 0x000fce0000000000 */
[----:B-1----:R-:W-:Y:S05]  /*2240*/  CALL.ABS.NOINC R8 ;  /* 0x0000000008007343 */ /* 0x002fea0003c00000 */
.L_x_65:
[----:B------:R-:W-:Y:S05]  /*2250*/  BSYNC.RECONVERGENT B6 ;  /* 0x0000000000067941 */ /* 0x000fea0003800200 */
.L_x_64:
        /* <DEDUP_REMOVED lines=17> */
.L_x_68:
[----:B------:R-:W-:Y:S05]  /*2370*/  BSYNC.RECONVERGENT B6 ;  /* 0x0000000000067941 */ /* 0x000fea0003800200 */
.L_x_67:
[----:B------:R-:W-:Y:S01]  /*2380*/  VIADD R22, R22, 0x8 ;  /* 0x0000000816167836 */ /* 0x000fe20000000000 */
[----:B------:R-:W-:Y:S01]  /*2390*/  IADD3 R26, PT, PT, R19, R26, R28 ;  /* 0x0000001a131a7210 */ /* 0x000fe20007ffe01c */
[----:B------:R-:W-:-:S03]  /*23a0*/  VIADD R16, R16, 0x8 ;  /* 0x0000000810107836 */ /* 0x000fc60000000000 */
[----:B------:R-:W-:Y:S02]  /*23b0*/  ISETP.NE.AND P0, PT, R22, RZ, PT ;  /* 0x000000ff1600720c */ /* 0x000fe40003f05270 */
[----:B------:R-:W-:-:S04]  /*23c0*/  IADD3 R26, PT, PT, R19, R28, R26 ;  /* 0x0000001c131a7210 */ /* 0x000fc80007ffe01a */
[----:B------:R-:W-:-:S04]  /*23d0*/  IADD3 R3, PT, PT, R19, R26, R28 ;  /* 0x0000001a13037210 */ /* 0x000fc80007ffe01c */
[----:B------:R-:W-:Y:S02]  /*23e0*/  IADD3 R26, PT, PT, R3, 0xc, R28 ;  /* 0x0000000c031a7810 */ /* 0x000fe40007ffe01c */
[----:B------:R-:W-:Y:S01]  /*23f0*/  IADD3 R28, PT, PT, R28, 0x10, RZ ;  /* 0x000000101c1c7810 */ /* 0x000fe20007ffe0ff */
[----:B------:R-:W-:Y:S06]  /*2400*/  @P0 BRA `(.L_x_69) ;  /* 0xfffffff400ac0947 */ /* 0x000fec000383ffff */
[----:B------:R-:W-:Y:S05]  /*2410*/  BSYNC.RECONVERGENT B8 ;  /* 0x0000000000087941 */ /* 0x000fea0003800200 */
.L_x_55:
[----:B------:R-:W-:-:S07]  /*2420*/  LOP3.LUT R22, R23, 0x7ffffff8, RZ, 0xc0, !PT ;  /* 0x7ffffff817167812 */ /* 0x000fce00078ec0ff */
.L_x_54:
[----:B------:R-:W-:Y:S05]  /*2430*/  BSYNC.RECONVERGENT B9 ;  /* 0x0000000000097941 */ /* 0x000fea0003800200 */
.L_x_53:
        /* <DEDUP_REMOVED lines=14> */
[----:B------:R-:W0:Y:S01]  /*2520*/  LDCU.64 UR4, c[0x4][0x10] ;  /* 0x01000200ff0477ac */ /* 0x000e220008000a00 */
[----:B------:R-:W-:Y:S01]  /*2530*/  IMAD.MOV.U32 R6, RZ, RZ, R24 ;  /* 0x000000ffff067224 */ /* 0x000fe200078e0018 */
[----:B------:R-:W2:Y:S01]  /*2540*/  LDC.64 R8, c[0x4][R8] ;  /* 0x0100000008087b82 */ /* 0x000ea20000000a00 */
[----:B------:R-:W-:Y:S01]  /*2550*/  IMAD.MOV.U32 R7, RZ, RZ, R2 ;  /* 0x000000ffff077224 */ /* 0x000fe200078e0002 */
[----:B------:R1:W-:Y:S01]  /*2560*/  STL.64 [R1], R10 ;  /* 0x0000000a01007387 */ /* 0x0003e20000100a00 */
[----:B0-----:R-:W-:Y:S01]  /*2570*/  MOV R4, UR4 ;  /* 0x0000000400047c02 */ /* 0x001fe20008000f00 */
[----:B-1----:R-:W-:-:S07]  /*2580*/  IMAD.U32 R5, RZ, RZ, UR5 ;  /* 0x00000005ff057e24 */ /* 0x002fce000f8e00ff */
[----:B------:R-:W-:-:S07]  /*2590*/  LEPC R20, `(.L_x_73) ;  /* 0x000000001014794e */ /* 0x000fce0000000000 */
[----:B--2---:R-:W-:Y:S05]  /*25a0*/  CALL.ABS.NOINC R8 ;  /* 0x0000000008007343 */ /* 0x004fea0003c00000 */
.L_x_73:
[----:B------:R-:W-:Y:S05]  /*25b0*/  BSYNC.RECONVERGENT B6 ;  /* 0x0000000000067941 */ /* 0x000fea0003800200 */
.L_x_72:
[----:B------:R-:W-:Y:S01]  /*25c0*/  ISETP.NE.AND P6, PT, R25, RZ, PT ;  /* 0x000000ff1900720c */ /* 0x000fe20003fc5270 */
[----:B------:R-:W-:Y:S01]  /*25d0*/  BSSY.RECONVERGENT B6, `(.L_x_74) ;  /* 0x0000010000067945 */ /* 0x000fe20003800200 */
[----:B------:R-:W-:-:S11]  /*25e0*/  IADD3 R28, PT, PT, R22, 0x1, RZ ;  /* 0x00000001161c7810 */ /* 0x000fd60007ffe0ff */
        /* <DEDUP_REMOVED lines=10> */
[----:B0-----:R-:W-:Y:S01]  /*2690*/  IMAD.U32 R4, RZ, RZ, UR4 ;  /* 0x00000004ff047e24 */ /* 0x001fe2000f8e00ff */
[----:B-1----:R-:W-:-:S07]  /*26a0*/  MOV R5, UR5 ;  /* 0x0000000500057c02 */ /* 0x002fce0008000f00 */
[----:B------:R-:W-:-:S07]  /*26b0*/  LEPC R20, `(.L_x_75) ;  /* 0x000000001014794e */ /* 0x000fce0000000000 */
[----:B--2---:R-:W-:Y:S05]  /*26c0*/  CALL.ABS.NOINC R8 ;  /* 0x0000000008007343 */ /* 0x004fea0003c00000 */
.L_x_75:
[----:B------:R-:W-:Y:S05]  /*26d0*/  BSYNC.RECONVERGENT B6 ;  /* 0x0000000000067941 */ /* 0x000fea0003800200 */
.L_x_74:
[----:B------:R-:W-:Y:S01]  /*26e0*/  ISETP.NE.AND P6, PT, R25, RZ, PT ;  /* 0x000000ff1900720c */ /* 0x000fe20003fc5270 */
[----:B------:R-:W-:Y:S01]  /*26f0*/  IMAD.IADD R3, R26, 0x1, R19 ;  /* 0x000000011a037824 */ /* 0x000fe200078e0213 */
[----:B------:R-:W-:Y:S01]  /*2700*/  BSSY.RECONVERGENT B6, `(.L_x_76) ;  /* 0x0000013000067945 */ /* 0x000fe20003800200 */
[----:B------:R-:W-:-:S03]  /*2710*/  VIADD R16, R22, 0x2 ;  /* 0x0000000216107836 */ /* 0x000fc60000000000 */
[----:B------:R-:W-:-:S05]  /*2720*/  LEA R0, R22, R3, 0x1 ;  /* 0x0000000316007211 */ /* 0x000fca00078e08ff */
[----:B------:R-:W-:-:S04]  /*2730*/  IMAD.IADD R3, R0, 0x1, R19 ;  /* 0x0000000100037824 */ /* 0x000fc800078e0213 */
[----:B0-----:R-:W-:Y:S01]  /*2740*/  IMAD R26, R28, 0x2, R3 ;  /* 0x000000021c1a7824 */ /* 0x001fe200078e0203 */
        /* <DEDUP_REMOVED lines=9> */
[----:B------:R-:W-:Y:S02]  /*27e0*/  IMAD.MOV.U32 R7, RZ, RZ, R2 ;  /* 0x000000ffff077224 */ /* 0x000fe400078e0002 */
[----:B-1----:R-:W-:Y:S01]  /*27f0*/  IMAD.U32 R4, RZ, RZ, UR4 ;  /* 0x00000004ff047e24 */ /* 0x002fe2000f8e00ff */
[----:B0-----:R-:W-:-:S07]  /*2800*/  MOV R5, UR5 ;  /* 0x0000000500057c02 */ /* 0x001fce0008000f00 */
[----:B------:R-:W-:-:S07]  /*2810*/  LEPC R20, `(.L_x_77) ;  /* 0x000000001014794e */ /* 0x000fce0000000000 */
[----:B--2---:R-:W-:Y:S05]  /*2820*/  CALL.ABS.NOINC R8 ;  /* 0x0000000008007343 */ /* 0x004fea0003c00000 */
.L_x_77:
[----:B------:R-:W-:Y:S05]  /*2830*/  BSYNC.RECONVERGENT B6 ;  /* 0x0000000000067941 */ /* 0x000fea0003800200 */
.L_x_76:
        /* <DEDUP_REMOVED lines=19> */
.L_x_79:
[----:B------:R-:W-:Y:S05]  /*2970*/  BSYNC.RECONVERGENT B6 ;  /* 0x0000000000067941 */ /* 0x000fea0003800200 */
.L_x_78:
[----:B------:R-:W-:Y:S01]  /*2980*/  IADD3 R3, PT, PT, R16, R19, RZ ;  /* 0x0000001310037210 */ /* 0x000fe20007ffe0ff */
[----:B------:R-:W-:-:S04]  /*2990*/  VIADD R22, R22, 0x4 ;  /* 0x0000000416167836 */ /* 0x000fc80000000000 */
[----:B------:R-:W-:-:S07]  /*29a0*/  IMAD R26, R26, 0x2, R3 ;  /* 0x000000021a1a7824 */ /* 0x000fce00078e0203 */
.L_x_71:
[----:B------:R-:W-:Y:S05]  /*29b0*/  BSYNC.RECONVERGENT B7 ;  /* 0x0000000000077941 */ /* 0x000fea0003800200 */
.L_x_70:
[----:B------:R-:W-:-:S04]  /*29c0*/  LOP3.LUT R0, R23, 0x3, RZ, 0xc0, !PT ;  /* 0x0000000317007812 */ /* 0x000fc800078ec0ff */
[----:B------:R-:W-:-:S13]  /*29d0*/  ISETP.NE.AND P0, PT, R0, RZ, PT ;  /* 0x000000ff0000720c */ /* 0x000fda0003f05270 */
[----:B------:R-:W-:Y:S05]  /*29e0*/  @!P0 BRA `(.L_x_52) ;  /* 0x0000000400088947 */ /* 0x000fea0003800000 */
[----:B------:R-:W-:Y:S01]  /*29f0*/  IADD3 R0, PT, PT, R0, -0x1, RZ ;  /* 0xffffffff00007810 */ /* 0x000fe20007ffe0ff */
[----:B------:R-:W-:Y:S03]  /*2a00*/  BSSY.RECONVERGENT B7, `(.L_x_80) ;  /* 0x000002b000077945 */ /* 0x000fe60003800200 */
[----:B------:R-:W-:-:S13]  /*2a10*/  ISETP.NE.AND P0, PT, R0, RZ, PT ;  /* 0x000000ff0000720c */ /* 0x000fda0003f05270 */
        /* <DEDUP_REMOVED lines=11> */
[----:B------:R-:W-:Y:S01]  /*2ad0*/  MOV R7, R2 ;  /* 0x0000000200077202 */ /* 0x000fe20000000f00 */
[----:B------:R1:W-:Y:S01]  /*2ae0*/  STL.64 [R1], R10 ;  /* 0x0000000a01007387 */ /* 0x0003e20000100a00 */
[----:B0-----:R-:W-:Y:S01]  /*2af0*/  MOV R4, UR4 ;  /* 0x0000000400047c02 */ /* 0x001fe20008000f00 */
[----:B-1----:R-:W-:-:S07]  /*2b00*/  IMAD.U32 R5, RZ, RZ, UR5 ;  /* 0x00000005ff057e24 */ /* 0x002fce000f8e00ff */
[----:B------:R-:W-:-:S07]  /*2b10*/  LEPC R20, `(.L_x_83) ;  /* 0x000000001014794e */ /* 0x000fce0000000000 */
[----:B--2---:R-:W-:Y:S05]  /*2b20*/  CALL.ABS.NOINC R8 ;  /* 0x0000000008007343 */ /* 0x004fea0003c00000 */
.L_x_83:
[----:B------:R-:W-:Y:S05]  /*2b30*/  BSYNC.RECONVERGENT B6 ;  /* 0x0000000000067941 */ /* 0x000fea0003800200 */
.L_x_82:
        /* <DEDUP_REMOVED lines=8> */
[----:B------:R-:W0:Y:S01]  /*2bc0*/  LDCU.64 UR4, c[0x4][0x10] ;  /* 0x01000200ff0477ac */ /* 0x000e220008000a00 */
[----:B------:R-:W-:Y:S01]  /*2bd0*/  MOV R6, R24 ;  /* 0x0000001800067202 */ /* 0x000fe20000000f00 */
[----:B------:R-:W2:Y:S01]  /*2be0*/  LDC.64 R8, c[0x4][R8] ;  /* 0x0100000008087b82 */ /* 0x000ea20000000a00 */
[----:B------:R1:W-:Y:S01]  /*2bf0*/  STL.64 [R1], R10 ;  /* 0x0000000a01007387 */ /* 0x0003e20000100a00 */
[----:B------:R-:W-:Y:S02]  /*2c00*/  IMAD.MOV.U32 R7, RZ, RZ, R2 ;  /* 0x000000ffff077224 */ /* 0x000fe400078e0002 */
[----:B0-----:R-:W-:-:S02]  /*2c10*/  IMAD.U32 R4, RZ, RZ, UR4 ;  /* 0x00000004ff047e24 */ /* 0x001fc4000f8e00ff */
[----:B-1----:R-:W-:-:S07]  /*2c20*/  IMAD.U32 R5, RZ, RZ, UR5 ;  /* 0x00000005ff057e24 */ /* 0x002fce000f8e00ff */
[----:B------:R-:W-:-:S07]  /*2c30*/  LEPC R20, `(.L_x_85) ;  /* 0x000000001014794e */ /* 0x000fce0000000000 */
[----:B--2---:R-:W-:Y:S05]  /*2c40*/  CALL.ABS.NOINC R8 ;  /* 0x0000000008007343 */ /* 0x004fea0003c00000 */
.L_x_85:
[----:B------:R-:W-:Y:S05]  /*2c50*/  BSYNC.RECONVERGENT B6 ;  /* 0x0000000000067941 */ /* 0x000fea0003800200 */
.L_x_84:
[----:B------:R-:W-:-:S05]  /*2c60*/  IMAD.IADD R3, R26, 0x1, R19 ;  /* 0x000000011a037824 */ /* 0x000fca00078e0213 */
[C---:B------:R-:W-:Y:S01]  /*2c70*/  LEA R0, R22.reuse, R3, 0x1 ;  /* 0x0000000316007211 */ /* 0x040fe200078e08ff */
[----:B------:R-:W-:-:S04]  /*2c80*/  VIADD R22, R22, 0x2 ;  /* 0x0000000216167836 */ /* 0x000fc80000000000 */
[----:B------:R-:W-:-:S05]  /*2c90*/  IMAD.IADD R3, R0, 0x1, R19 ;  /* 0x0000000100037824 */ /* 0x000fca00078e0213 */
[----:B0-----:R-:W-:-:S07]  /*2ca0*/  LEA R26, R16, R3, 0x1 ;  /* 0x00000003101a7211 */ /* 0x001fce00078e08ff */
.L_x_81:
[----:B------:R-:W-:Y:S05]  /*2cb0*/  BSYNC.RECONVERGENT B7 ;  /* 0x0000000000077941 */ /* 0x000fea0003800200 */
.L_x_80:
        /* <DEDUP_REMOVED lines=18> */
.L_x_87:
[----:B------:R-:W-:Y:S05]  /*2de0*/  BSYNC.RECONVERGENT B6 ;  /* 0x0000000000067941 */ /* 0x000fea0003800200 */
.L_x_86:
[----:B------:R-:W-:-:S04]  /*2df0*/  IMAD.IADD R3, R26, 0x1, R19 ;  /* 0x000000011a037824 */ /* 0x000fc800078e0213 */
[----:B0-----:R-:W-:-:S07]  /*2e00*/  IMAD R26, R22, 0x2, R3 ;  /* 0x00000002161a7824 */ /* 0x001fce00078e0203 */
.L_x_52:
[----:B------:R-:W-:Y:S05]  /*2e10*/  BSYNC.RECONVERGENT B10 ;  /* 0x00000000000a7941 */ /* 0x000fea0003800200 */
.L_x_51:
[----:B------:R-:W-:-:S04]  /*2e20*/  IADD3 R19, PT, PT, R19, 0x1, RZ ;  /* 0x0000000113137810 */ /* 0x000fc80007ffe0ff */
[----:B------:R-:W-:-:S13]  /*2e30*/  ISETP.NE.AND P0, PT, R19, R18, PT ;  /* 0x000000121300720c */ /* 0x000fda0003f05270 */
[----:B------:R-:W-:Y:S05]  /*2e40*/  @P0 BRA `(.L_x_88) ;  /* 0xffffffe800a80947 */ /* 0x000fea000383ffff */
.L_x_48:
[----:B------:R-:W-:Y:S05]  /*2e50*/  BSYNC.RECONVERGENT B11 ;  /* 0x00000000000b7941 */ /* 0x000fea0003800200 */
.L_x_47:
[----:B------:R-:W-:Y:S01]  /*2e60*/  ISETP.NE.AND P0, PT, R25, RZ, PT ;  /* 0x000000ff1900720c */ /* 0x000fe20003f05270 */
[----:B------:R-:W-:-:S12]  /*2e70*/  BSSY.RECONVERGENT B6, `(.L_x_89) ;  /* 0x000000d000067945 */ /* 0x000fd80003800200 */
[----:B------:R-:W-:Y:S05]  /*2e80*/  @P0 BRA `(.L_x_90) ;  /* 0x00000000002c0947 */ /* 0x000fea0003800000 */
[----:B------:R-:W-:Y:S01]  /*2e90*/  IMAD.MOV.U32 R16, RZ, RZ, 0x1 ;  /* 0x00000001ff107424 */ /* 0x000fe200078e00ff */
[----:B------:R-:W-:Y:S01]  /*2ea0*/  MOV R0, 0x0 ;  /* 0x0000000000007802 */ /* 0x000fe20000000f00 */
[----:B------:R-:W0:Y:S01]  /*2eb0*/  LDCU.64 UR4, c[0x4][0x18] ;  /* 0x01000300ff0477ac */ /* 0x000e220008000a00 */
[----:B------:R-:W-:Y:S02]  /*2ec0*/  IMAD.MOV.U32 R6, RZ, RZ, R24 ;  /* 0x000000ffff067224 */ /* 0x000fe400078e0018 */
[----:B------:R1:W-:Y:S01]  /*2ed0*/  STL.64 [R1], R16 ;  /* 0x0000001001007387 */ /* 0x0003e20000100a00 */
[----:B------:R1:W2:Y:S01]  /*2ee0*/  LDC.64 R8, c[0x4][R0] ;  /* 0x0100000000087b82 */ /* 0x0002a20000000a00 */
[----:B------:R-:W-:Y:S02]  /*2ef0*/  IMAD.MOV.U32 R7, RZ, RZ, R2 ;  /* 0x000000ffff077224 */ /* 0x000fe400078e0002 */
[----:B0-----:R-:W-:Y:S01]  /*2f00*/  IMAD.U32 R4, RZ, RZ, UR4 ;  /* 0x00000004ff047e24 */ /* 0x001fe2000f8e00ff */
[----:B-1----:R-:W-:-:S07]  /*2f10*/  MOV R5, UR5 ;  /* 0x0000000500057c02 */ /* 0x002fce0008000f00 */
[----:B------:R-:W-:-:S07]  /*2f20*/  LEPC R20, `(.L_x_90) ;  /* 0x000000001014794e */ /* 0x000fce0000000000 */
[----:B--2--5:R-:W-:Y:S05]  /*2f30*/  CALL.ABS.NOINC R8 ;  /* 0x0000000008007343 */ /* 0x024fea0003c00000 */
.L_x_90:
[----:B------:R-:W-:Y:S05]  /*2f40*/  BSYNC.RECONVERGENT B6 ;  /* 0x0000000000067941 */ /* 0x000fea0003800200 */
.L_x_89:
[----:B------:R-:W1:Y:S01]  /*2f50*/  S2R R3, SR_TID.X ;  /* 0x0000000000037919 */ /* 0x000e620000002100 */
[----:B0-----:R-:W1:Y:S01]  /*2f60*/  LDC.64 R4, c[0x0][0x388] ;  /* 0x0000e200ff047b82 */ /* 0x001e620000000a00 */
[----:B------:R-:W-:Y:S01]  /*2f70*/  ISETP.NE.AND P0, PT, R25, RZ, PT ;  /* 0x000000ff1900720c */ /* 0x000fe20003f05270 */
[----:B-1----:R-:W-:-:S05]  /*2f80*/  IMAD.WIDE.U32 R4, R3, 0x4, R4 ;  /* 0x0000000403047825 */ /* 0x002fca00078e0004 */
[----:B------:R0:W-:Y:S01]  /*2f90*/  STG.E desc[UR36][R4.64], R26 ;  /* 0x0000001a04007986 */ /* 0x0001e2000c101924 */
[----:B------:R-:W-:-:S04]  /*2fa0*/  CS2R.32 R0, SR_CLOCKLO ;  /* 0x0000000000007805 */ /* 0x000fc80000005000 */
[----:B------:R-:W-:Y:S02]  /*2fb0*/  IADD3 R0, PT, PT, R0, -UR38, RZ ;  /* 0x8000002600007c10 */ /* 0x000fe4000fffe0ff */
[----:B------:R-:W-:Y:S05]  /*2fc0*/  @P0 EXIT ;  /* 0x000000000000094d */ /* 0x000fea0003800000 */
[----:B------:R-:W-:Y:S01]  /*2fd0*/  MOV R3, 0x0 ;  /* 0x0000000000037802 */ /* 0x000fe20000000f00 */
[----:B------:R1:W-:Y:S01]  /*2fe0*/  STL [R1], R0 ;  /* 0x0000000001007387 */ /* 0x0003e20000100800 */
[----:B------:R-:W0:Y:S01]  /*2ff0*/  LDCU.64 UR4, c[0x4][0x20] ;  /* 0x01000400ff0477ac */ /* 0x000e220008000a00 */
[----:B------:R-:W-:Y:S01]  /*3000*/  MOV R6, R24 ;  /* 0x0000001800067202 */ /* 0x000fe20000000f00 */
[----:B------:R1:W2:Y:S01]  /*3010*/  LDC.64 R8, c[0x4][R3] ;  /* 0x0100000003087b82 */ /* 0x0002a20000000a00 */
[----:B------:R-:W-:Y:S02]  /*3020*/  IMAD.MOV.U32 R7, RZ, RZ, R2 ;  /* 0x000000ffff077224 */ /* 0x000fe400078e0002 */
[----:B0-----:R-:W-:Y:S02]  /*3030*/  IMAD.U32 R4, RZ, RZ, UR4 ;  /* 0x00000004ff047e24 */ /* 0x001fe4000f8e00ff */
[----:B-1----:R-:W-:-:S07]  /*3040*/  IMAD.U32 R5, RZ, RZ, UR5 ;  /* 0x00000005ff057e24 */ /* 0x002fce000f8e00ff */
[----:B------:R-:W-:-:S07]  /*3050*/  LEPC R20, `(.L_x_91) ;  /* 0x000000001014794e */ /* 0x000fce0000000000 */
[----:B--2--5:R-:W-:Y:S05]  /*3060*/  CALL.ABS.NOINC R8 ;  /* 0x0000000008007343 */ /* 0x024fea0003c00000 */
.L_x_91:
[----:B------:R-:W-:Y:S05]  /*3070*/  EXIT ;  /* 0x000000000000794d */ /* 0x000fea0003800000 */
.L_x_92:
[----:B------:R-:W-:-:S00]  /*3080*/  BRA `(.L_x_92) ;  /* 0xfffffffc00fc7947 */ /* 0x000fc0000383ffff */
[----:B------:R-:W-:-:S00]  /*3090*/  NOP ;  /* 0x0000000000007918 */ /* 0x000fc00000000000 */
        /* <DEDUP_REMOVED lines=14> */
.L_x_93:


//--------------------- .nv.global.init           --------------------------
	.section	.nv.global.init,"aw",@progbits
.nv.global.init:
	.type		$str$3,@object
	.size		$str$3,($str$2 - $str$3)
$str$3:
        /*0000*/ 	.byte	0x25, 0x64, 0x0a, 0x00
	.type		$str$2,@object
	.size		$str$2,($str$1 - $str$2)
$str$2:
        /*0004*/ 	.byte	0x72, 0x6f, 0x75, 0x6e, 0x64, 0x3d, 0x25, 0x64, 0x20, 0x20, 0x77, 0x61, 0x72, 0x70, 0x20, 0x25
        /*0014*/ 	.byte	0x64, 0x20, 0x65, 0x6e, 0x64, 0x65, 0x6e, 0x64, 0x65, 0x6e, 0x64, 0x20, 0x0a, 0x00
	.type		$str$1,@object
	.size		$str$1,($str - $str$1)
$str$1:
        /*0022*/ 	.byte	0x77, 0x61, 0x72, 0x70, 0x20, 0x25, 0x64, 0x20, 0x20, 0x20, 0x20, 0x20, 0x20, 0x20, 0x20, 0x20
        /*0032*/ 	.byte	0x20, 0x20, 0x20, 0x6e, 0x75, 0x6d, 0x62, 0x3d, 0x25, 0x64, 0x20, 0x20, 0x6a, 0x3d, 0x25, 0x64
        /*0042*/ 	.byte	0x20, 0x0a, 0x00
	.type		$str,@object
	.size		$str,(.L_0 - $str)
$str:
        /*0045*/ 	.byte	0x72, 0x6f, 0x75, 0x6e, 0x64, 0x3d, 0x25, 0x64, 0x20, 0x20, 0x20, 0x77, 0x61, 0x72, 0x70, 0x20
        /*0055*/ 	.byte	0x25, 0x64, 0x20, 0x20, 0x6e, 0x75, 0x6d, 0x61, 0x3d, 0x25, 0x64, 0x20, 0x20, 0x69, 0x3d, 0x25
        /*0065*/ 	.byte	0x64, 0x20, 0x0a, 0x00
.L_0:


//--------------------- .nv.shared.reserved.0     --------------------------
	.section	.nv.shared.reserved.0,"aw",@nobits
	.weak		__nv_reservedSMEM_offset_0_alias
	.size		__nv_reservedSMEM_offset_0_alias, 0, 64
	.other		__nv_reservedSMEM_offset_0_alias,@"STO_CUDA_RESERVED_SHARED STV_DEFAULT"
__nv_reservedSMEM_offset_0_alias:
	.zero		0
	.zero		64


//--------------------- .nv.constant0._Z7pairhmmP7AddressPi --------------------------
	.section	.nv.constant0._Z7pairhmmP7AddressPi,"a",@progbits
	.sectionflags	@""
	.align	4
.nv.constant0._Z7pairhmmP7AddressPi:
	.zero		912


//--------------------- SYMBOLS --------------------------

	.type		.nv.reservedSmem.offset0,@object
	.size		.nv.reservedSmem.offset0,0x4
	.type		vprintf,@function
